	.target	sm_90a

	.elftype	@"ET_EXEC"


//--------------------- .note.nv.tkinfo           --------------------------
	.section	.note.nv.tkinfo,"",@"SHT_NOTE"
	.sectionflags	@"SHF_NOTE_NV_TKINFO"
	.tkinfo
        /*0018*/ 	.word	0x00000002
        /*0030*/ 	.string	""
        /*0030*/ 	.string	"ptxas"
        /*0030*/ 	.string	"Cuda compilation tools, release 13.0, V13.0.88"
        /*0030*/ 	.string	"Build cuda_13.0.r13.0/compiler.36424714_0"
        /*0030*/ 	.string	"-arch sm_90a -m 64 "



//--------------------- .note.nv.cuinfo           --------------------------
	.section	.note.nv.cuinfo,"",@"SHT_NOTE"
	.sectionflags	@"SHF_NOTE_NV_CUINFO"
        /*0018*/ 	.short	0x0002
        /*001a*/ 	.short	0x005a
        /*001c*/ 	.short	0x0082
	.zero		2


//--------------------- .nv.info                  --------------------------
	.section	.nv.info,"",@"SHT_CUDA_INFO"
	.align	4


	//----- nvinfo : EIATTR_REGCOUNT
	.align		4
        /*0000*/ 	.byte	0x04, 0x2f
        /*0002*/ 	.short	(.L_15 - .L_14)
	.align		4
.L_14:
        /*0004*/ 	.word	index@(_ZN7cutlass13device_kernelINS_4gemm6kernel13GemmUniversalIN4cute5tupleIJiiiiEEENS1_10collective13CollectiveMmaINS1_34MainloopSm90TmaGmmaWarpSpecializedILi3ENS5_IJNS4_1CILi1EEESB_SB_EEENS1_35KernelTmaWarpSpecializedCooperativeEEENS5_IJNSA_ILi128EEESF_SF_EEENS_10bfloat16_tENS5_IJlSB_lEEESH_SI_NS4_8TiledMMAINS4_8MMA_AtomIJNS4_4SM904GMMA28MMA_64x128x16_F32BF16BF16_SSILNSM_5MajorE0ELSO_0ELNSM_7ScaleInE1ELSP_1EEEEEENS4_6LayoutINS5_IJNSA_ILi2EEESB_SB_EEENS5_IJSB_NSA_ILi0EEESV_EEEEENS5_IJNS4_10UnderscoreESY_SY_EEEEENS4_13SM90_TMA_LOADENS4_14ComposedLayoutINS4_7SwizzleILi3ELi4ELi3EEENS4_18smem_ptr_flag_bitsILi16EEENSS_INS5_IJNSA_ILi8EEENSA_ILi64EEEEEENS5_IJS18_SB_EEEEEEEvNS4_8identityES11_S1C_vS1D_EENS_8epilogue10collective6detail29Sm90TmaWarpSpecializedAdapterINS1G_15DefaultEpilogueISH_SI_SI_NS1F_6thread17LinearCombinationISH_Li1EffLNS1K_9ScaleType4KindE0ELNS_15FloatRoundStyleE2ESH_EENS1_15EpilogueDefaultEEEEEvvEEEEvNT_6ParamsE)
        /*0008*/ 	.word	0x000000a8


	//----- nvinfo : EIATTR_FRAME_SIZE
	.align		4
.L_15:
        /*000c*/ 	.byte	0x04, 0x11
        /*000e*/ 	.short	(.L_17 - .L_16)
	.align		4
.L_16:
        /*0010*/ 	.word	index@(_ZN7cutlass13device_kernelINS_4gemm6kernel13GemmUniversalIN4cute5tupleIJiiiiEEENS1_10collective13CollectiveMmaINS1_34MainloopSm90TmaGmmaWarpSpecializedILi3ENS5_IJNS4_1CILi1EEESB_SB_EEENS1_35KernelTmaWarpSpecializedCooperativeEEENS5_IJNSA_ILi128EEESF_SF_EEENS_10bfloat16_tENS5_IJlSB_lEEESH_SI_NS4_8TiledMMAINS4_8MMA_AtomIJNS4_4SM904GMMA28MMA_64x128x16_F32BF16BF16_SSILNSM_5MajorE0ELSO_0ELNSM_7ScaleInE1ELSP_1EEEEEENS4_6LayoutINS5_IJNSA_ILi2EEESB_SB_EEENS5_IJSB_NSA_ILi0EEESV_EEEEENS5_IJNS4_10UnderscoreESY_SY_EEEEENS4_13SM90_TMA_LOADENS4_14ComposedLayoutINS4_7SwizzleILi3ELi4ELi3EEENS4_18smem_ptr_flag_bitsILi16EEENSS_INS5_IJNSA_ILi8EEENSA_ILi64EEEEEENS5_IJS18_SB_EEEEEEEvNS4_8identityES11_S1C_vS1D_EENS_8epilogue10collective6detail29Sm90TmaWarpSpecializedAdapterINS1G_15DefaultEpilogueISH_SI_SI_NS1F_6thread17LinearCombinationISH_Li1EffLNS1K_9ScaleType4KindE0ELNS_15FloatRoundStyleE2ESH_EENS1_15EpilogueDefaultEEEEEvvEEEEvNT_6ParamsE)
        /*0014*/ 	.word	0x00000000


	//----- nvinfo : EIATTR_MIN_STACK_SIZE
	.align		4
.L_17:
        /*0018*/ 	.byte	0x04, 0x12
        /*001a*/ 	.short	(.L_19 - .L_18)
	.align		4
.L_18:
        /*001c*/ 	.word	index@(_ZN7cutlass13device_kernelINS_4gemm6kernel13GemmUniversalIN4cute5tupleIJiiiiEEENS1_10collective13CollectiveMmaINS1_34MainloopSm90TmaGmmaWarpSpecializedILi3ENS5_IJNS4_1CILi1EEESB_SB_EEENS1_35KernelTmaWarpSpecializedCooperativeEEENS5_IJNSA_ILi128EEESF_SF_EEENS_10bfloat16_tENS5_IJlSB_lEEESH_SI_NS4_8TiledMMAINS4_8MMA_AtomIJNS4_4SM904GMMA28MMA_64x128x16_F32BF16BF16_SSILNSM_5MajorE0ELSO_0ELNSM_7ScaleInE1ELSP_1EEEEEENS4_6LayoutINS5_IJNSA_ILi2EEESB_SB_EEENS5_IJSB_NSA_ILi0EEESV_EEEEENS5_IJNS4_10UnderscoreESY_SY_EEEEENS4_13SM90_TMA_LOADENS4_14ComposedLayoutINS4_7SwizzleILi3ELi4ELi3EEENS4_18smem_ptr_flag_bitsILi16EEENSS_INS5_IJNSA_ILi8EEENSA_ILi64EEEEEENS5_IJS18_SB_EEEEEEEvNS4_8identityES11_S1C_vS1D_EENS_8epilogue10collective6detail29Sm90TmaWarpSpecializedAdapterINS1G_15DefaultEpilogueISH_SI_SI_NS1F_6thread17LinearCombinationISH_Li1EffLNS1K_9ScaleType4KindE0ELNS_15FloatRoundStyleE2ESH_EENS1_15EpilogueDefaultEEEEEvvEEEEvNT_6ParamsE)
        /*0020*/ 	.word	0x00000000
.L_19:


//--------------------- .nv.compat                --------------------------
	.section	.nv.compat,"",@"SHT_CUDA_COMPAT_INFO"
	.align	4
        /*0000*/ 	.byte	0x02, 0x09, 0x01, 0x00, 0x02, 0x02, 0x04, 0x00, 0x02, 0x05, 0x05, 0x00, 0x03, 0x07, 0x01, 0x01
        /*0010*/ 	.byte	0x02, 0x03, 0x01, 0x00, 0x02, 0x06, 0x01, 0x00, 0x04, 0x0b, 0x08, 0x00, 0x00, 0x00, 0x00, 0x00
        /*0020*/ 	.byte	0x00, 0x00, 0x00, 0x00


//--------------------- .nv.info._ZN7cutlass13device_kernelINS_4gemm6kernel13GemmUniversalIN4cute5tupleIJiiiiEEENS1_10collective13CollectiveMmaINS1_34MainloopSm90TmaGmmaWarpSpecializedILi3ENS5_IJNS4_1CILi1EEESB_SB_EEENS1_35KernelTmaWarpSpecializedCooperativeEEENS5_IJNSA_ILi128EEESF_SF_EEENS_10bfloat16_tENS5_IJlSB_lEEESH_SI_NS4_8TiledMMAINS4_8MMA_AtomIJNS4_4SM904GMMA28MMA_64x128x16_F32BF16BF16_SSILNSM_5MajorE0ELSO_0ELNSM_7ScaleInE1ELSP_1EEEEEENS4_6LayoutINS5_IJNSA_ILi2EEESB_SB_EEENS5_IJSB_NSA_ILi0EEESV_EEEEENS5_IJNS4_10UnderscoreESY_SY_EEEEENS4_13SM90_TMA_LOADENS4_14ComposedLayoutINS4_7SwizzleILi3ELi4ELi3EEENS4_18smem_ptr_flag_bitsILi16EEENSS_INS5_IJNSA_ILi8EEENSA_ILi64EEEEEENS5_IJS18_SB_EEEEEEEvNS4_8identityES11_S1C_vS1D_EENS_8epilogue10collective6detail29Sm90TmaWarpSpecializedAdapterINS1G_15DefaultEpilogueISH_SI_SI_NS1F_6thread17LinearCombinationISH_Li1EffLNS1K_9ScaleType4KindE0ELNS_15FloatRoundStyleE2ESH_EENS1_15EpilogueDefaultEEEEEvvEEEEvNT_6ParamsE --------------------------
	.section	.nv.info._ZN7cutlass13device_kernelINS_4gemm6kernel13GemmUniversalIN4cute5tupleIJiiiiEEENS1_10collective13CollectiveMmaINS1_34MainloopSm90TmaGmmaWarpSpecializedILi3ENS5_IJNS4_1CILi1EEESB_SB_EEENS1_35KernelTmaWarpSpecializedCooperativeEEENS5_IJNSA_ILi128EEESF_SF_EEENS_10bfloat16_tENS5_IJlSB_lEEESH_SI_NS4_8TiledMMAINS4_8MMA_AtomIJNS4_4SM904GMMA28MMA_64x128x16_F32BF16BF16_SSILNSM_5MajorE0ELSO_0ELNSM_7ScaleInE1ELSP_1EEEEEENS4_6LayoutINS5_IJNSA_ILi2EEESB_SB_EEENS5_IJSB_NSA_ILi0EEESV_EEEEENS5_IJNS4_10UnderscoreESY_SY_EEEEENS4_13SM90_TMA_LOADENS4_14ComposedLayoutINS4_7SwizzleILi3ELi4ELi3EEENS4_18smem_ptr_flag_bitsILi16EEENSS_INS5_IJNSA_ILi8EEENSA_ILi64EEEEEENS5_IJS18_SB_EEEEEEEvNS4_8identityES11_S1C_vS1D_EENS_8epilogue10collective6detail29Sm90TmaWarpSpecializedAdapterINS1G_15DefaultEpilogueISH_SI_SI_NS1F_6thread17LinearCombinationISH_Li1EffLNS1K_9ScaleType4KindE0ELNS_15FloatRoundStyleE2ESH_EENS1_15EpilogueDefaultEEEEEvvEEEEvNT_6ParamsE,"",@"SHT_CUDA_INFO"
	.sectionflags	@""
	.align	4


	//----- nvinfo : EIATTR_CUDA_API_VERSION
	.align		4
        /*0000*/ 	.byte	0x04, 0x37
        /*0002*/ 	.short	(.L_21 - .L_20)
.L_20:
        /*0004*/ 	.word	0x00000082


	//----- nvinfo : EIATTR_KPARAM_INFO
	.align		4
.L_21:
        /*0008*/ 	.byte	0x04, 0x17
        /*000a*/ 	.short	(.L_23 - .L_22)
.L_22:
        /*000c*/ 	.word	0x00000000
        /*0010*/ 	.short	0x0000
        /*0012*/ 	.short	0x0070
        /*0014*/ 	.byte	0x00, 0xf0, 0x01, 0x10


	//----- nvinfo : EIATTR_SPARSE_MMA_MASK
	.align		4
.L_23:
        /*0018*/ 	.byte	0x03, 0x50
        /*001a*/ 	.short	0x0000


	//----- nvinfo : EIATTR_MAXREG_COUNT
	.align		4
        /*001c*/ 	.byte	0x03, 0x1b
        /*001e*/ 	.short	0x00a8


	//----- nvinfo : EIATTR_NUM_BARRIERS
	.align		4
        /*0020*/ 	.byte	0x02, 0x4c
        /*0022*/ 	.byte	0x01
	.zero		1


	//----- nvinfo : EIATTR_EXTERNS
	.align		4
        /*0024*/ 	.byte	0x04, 0x0f
        /*0026*/ 	.short	(.L_25 - .L_24)


	//   ....[0]....
	.align		4
.L_24:
        /*0028*/ 	.word	index@(__assertfail)


	//----- nvinfo : EIATTR_MERCURY_ISA_VERSION
	.align		4
.L_25:
        /*002c*/ 	.byte	0x03, 0x5f
        /*002e*/ 	.short	0x0101


	//----- nvinfo : EIATTR_INT_WARP_WIDE_INSTR_OFFSETS
	.align		4
        /*0030*/ 	.byte	0x04, 0x31
        /*0032*/ 	.short	(.L_27 - .L_26)


	//   ....[0]....
.L_26:
        /*0034*/ 	.word	0x000003d0


	//   ....[1]....
        /*0038*/ 	.word	0x000003e0


	//   ....[2]....
        /*003c*/ 	.word	0x000004a0


	//----- nvinfo : EIATTR_COOP_GROUP_MASK_REGIDS
	.align		4
.L_27:
        /*0040*/ 	.byte	0x04, 0x29
        /*0042*/ 	.short	(.L_29 - .L_28)


	//   ....[0]....
.L_28:
        /*0044*/ 	.word	0xffffffff


	//   ....[1]....
        /*0048*/ 	.word	0xffffffff


	//   ....[2]....
        /*004c*/ 	.word	0xffffffff


	//   ....[3]....
        /*0050*/ 	.word	0xffffffff


	//   ....[4]....
        /*0054*/ 	.word	0xffffffff


	//----- nvinfo : EIATTR_COOP_GROUP_INSTR_OFFSETS
	.align		4
.L_29:
        /*0058*/ 	.byte	0x04, 0x28
        /*005a*/ 	.short	(.L_31 - .L_30)


	//   ....[0]....
.L_30:
        /*005c*/ 	.word	0x00000060


	//   ....[1]....
        /*0060*/ 	.word	0x00000070


	//   ....[2]....
        /*0064*/ 	.word	0x00000130


	//   ....[3]....
        /*0068*/ 	.word	0x000002a0


	//   ....[4]....
        /*006c*/ 	.word	0x000011a0


	//----- nvinfo : EIATTR_REG_RECONFIG
	.align		4
.L_31:
        /*0070*/ 	.byte	0x01, 0x54
	.zero		2


	//----- nvinfo : EIATTR_SYSCALL_OFFSETS
	.align		4
        /*0074*/ 	.byte	0x04, 0x46
        /*0076*/ 	.short	(.L_33 - .L_32)


	//   ....[0]....
.L_32:
        /*0078*/ 	.word	0x00001390


	//----- nvinfo : EIATTR_MBARRIER_INSTR_OFFSETS
	.align		4
.L_33:
        /*007c*/ 	.byte	0x04, 0x39
        /*007e*/ 	.short	(.L_35 - .L_34)


	//   ....[0]....
.L_34:
        /*0080*/ 	.word	0x00000230
        /*0084*/ 	.word	0x000000ff
        /*0088*/ 	.word	0x00000000
        /*008c*/ 	.short	0x0100
        /*008e*/ 	.byte	0x08
	.zero		1


	//   ....[1]....
        /*0090*/ 	.word	0x00000240
        /*0094*/ 	.word	0x000000ff
        /*0098*/ 	.word	0x00000018
        /*009c*/ 	.short	0x0100
        /*009e*/ 	.byte	0x08
	.zero		1


	//   ....[2]....
        /*00a0*/ 	.word	0x00000250
        /*00a4*/ 	.word	0x000000ff
        /*00a8*/ 	.word	0x00000008
        /*00ac*/ 	.short	0x0100
        /*00ae*/ 	.byte	0x08
	.zero		1


	//   ....[3]....
        /*00b0*/ 	.word	0x00000260
        /*00b4*/ 	.word	0x000000ff
        /*00b8*/ 	.word	0x00000020
        /*00bc*/ 	.short	0x0100
        /*00be*/ 	.byte	0x08
	.zero		1


	//   ....[4]....
        /*00c0*/ 	.word	0x00000270
        /*00c4*/ 	.word	0x000000ff
        /*00c8*/ 	.word	0x00000010
        /*00cc*/ 	.short	0x0100
        /*00ce*/ 	.byte	0x08
	.zero		1


	//   ....[5]....
        /*00d0*/ 	.word	0x00000280
        /*00d4*/ 	.word	0x000000ff
        /*00d8*/ 	.word	0x00000028
        /*00dc*/ 	.short	0x0100
        /*00de*/ 	.byte	0x08
	.zero		1


	//   ....[6]....
        /*00e0*/ 	.word	0x00000520
        /*00e4*/ 	.word	0x000000ff
        /*00e8*/ 	.word	0x00000040
        /*00ec*/ 	.short	0x0100
        /*00ee*/ 	.byte	0x08
	.zero		1


	//   ....[7]....
        /*00f0*/ 	.word	0x000005a0
        /*00f4*/ 	.word	0x000000ff
        /*00f8*/ 	.word	0x00000048
        /*00fc*/ 	.short	0x0100
        /*00fe*/ 	.byte	0x08
	.zero		1


	//   ....[8]....
        /*0100*/ 	.word	0x00001410
        /*0104*/ 	.word	0x00000003
        /*0108*/ 	.word	0x00000000
        /*010c*/ 	.short	0x010a
        /*010e*/ 	.byte	0x3f
	.zero		1


	//   ....[9]....
        /*0110*/ 	.word	0x00001470
        /*0114*/ 	.word	0x00000003
        /*0118*/ 	.word	0x00000000
        /*011c*/ 	.short	0x010a
        /*011e*/ 	.byte	0x3f
	.zero		1


	//   ....[10]....
        /*0120*/ 	.word	0x00001980
        /*0124*/ 	.word	0x000000ff
        /*0128*/ 	.word	0x00000000
        /*012c*/ 	.short	0x010a
        /*012e*/ 	.byte	0x08
	.zero		1


	//   ....[11]....
        /*0130*/ 	.word	0x000019c0
        /*0134*/ 	.word	0x000000ff
        /*0138*/ 	.word	0x00000000
        /*013c*/ 	.short	0x010a
        /*013e*/ 	.byte	0x08
	.zero		1


	//   ....[12]....
        /*0140*/ 	.word	0x00001de0
        /*0144*/ 	.word	0x000000ff
        /*0148*/ 	.word	0x00000000
        /*014c*/ 	.short	0x0101
        /*014e*/ 	.byte	0x07
	.zero		1


	//   ....[13]....
        /*0150*/ 	.word	0x00001fc0
        /*0154*/ 	.word	0x000000ff
        /*0158*/ 	.word	0x00000000
        /*015c*/ 	.short	0x0101
        /*015e*/ 	.byte	0x06
	.zero		1


	//   ....[14]....
        /*0160*/ 	.word	0x00007180
        /*0164*/ 	.word	0x0000000e
        /*0168*/ 	.word	0x00000018
        /*016c*/ 	.short	0x010a
        /*016e*/ 	.byte	0x3f
	.zero		1


	//   ....[15]....
        /*0170*/ 	.word	0x000075b0
        /*0174*/ 	.word	0x00000006
        /*0178*/ 	.word	0x00000048
        /*017c*/ 	.short	0x0101
        /*017e*/ 	.byte	0x3f
	.zero		1


	//   ....[16]....
        /*0180*/ 	.word	0x00007cd0
        /*0184*/ 	.word	0x00000007
        /*0188*/ 	.word	0x00000000
        /*018c*/ 	.short	0x010a
        /*018e*/ 	.byte	0x3f
	.zero		1


	//   ....[17]....
        /*0190*/ 	.word	0x00007d50
        /*0194*/ 	.word	0x00000009
        /*0198*/ 	.word	0x00000000
        /*019c*/ 	.short	0x010a
        /*019e*/ 	.byte	0x3f
	.zero		1


	//   ....[18]....
        /*01a0*/ 	.word	0x00007de0
        /*01a4*/ 	.word	0x00000003
        /*01a8*/ 	.word	0x00000000
        /*01ac*/ 	.short	0x010a
        /*01ae*/ 	.byte	0x3f
	.zero		1


	//   ....[19]....
        /*01b0*/ 	.word	0x00007e40
        /*01b4*/ 	.word	0x00000003
        /*01b8*/ 	.word	0x00000000
        /*01bc*/ 	.short	0x010a
        /*01be*/ 	.byte	0x3f
	.zero		1


	//   ....[20]....
        /*01c0*/ 	.word	0x00007ea0
        /*01c4*/ 	.word	0x00000004
        /*01c8*/ 	.word	0x00000000
        /*01cc*/ 	.short	0x010a
        /*01ce*/ 	.byte	0x3f
	.zero		1


	//   ....[21]....
        /*01d0*/ 	.word	0x00007f70
        /*01d4*/ 	.word	0x0000000e
        /*01d8*/ 	.word	0x00000018
        /*01dc*/ 	.short	0x010a
        /*01de*/ 	.byte	0x3f
	.zero		1


	//   ....[22]....
        /*01e0*/ 	.word	0x00008040
        /*01e4*/ 	.word	0x00000007
        /*01e8*/ 	.word	0x00000000
        /*01ec*/ 	.short	0x010a
        /*01ee*/ 	.byte	0x3f
	.zero		1


	//   ....[23]....
        /*01f0*/ 	.word	0x00008090
        /*01f4*/ 	.word	0x00000009
        /*01f8*/ 	.word	0x00000000
        /*01fc*/ 	.short	0x010a
        /*01fe*/ 	.byte	0x3f
	.zero		1


	//----- nvinfo : EIATTR_NUM_MBARRIERS
	.align		4
.L_35:
        /*0200*/ 	.byte	0x03, 0x38
        /*0202*/ 	.short	0x0008


	//----- nvinfo : EIATTR_EXIT_INSTR_OFFSETS
	.align		4
        /*0204*/ 	.byte	0x04, 0x1c
        /*0206*/ 	.short	(.L_37 - .L_36)


	//   ....[0]....
.L_36:
        /*0208*/ 	.word	0x00000640


	//   ....[1]....
        /*020c*/ 	.word	0x00000f00


	//   ....[2]....
        /*0210*/ 	.word	0x00006860


	//   ....[3]....
        /*0214*/ 	.word	0x00006e90


	//   ....[4]....
        /*0218*/ 	.word	0x00007e30


	//----- nvinfo : EIATTR_MAX_THREADS
	.align		4
.L_37:
        /*021c*/ 	.byte	0x04, 0x05
        /*021e*/ 	.short	(.L_39 - .L_38)
.L_38:
        /*0220*/ 	.word	0x00000180
        /*0224*/ 	.word	0x00000001
        /*0228*/ 	.word	0x00000001


	//----- nvinfo : EIATTR_CRS_STACK_SIZE
	.align		4
.L_39:
        /*022c*/ 	.byte	0x04, 0x1e
        /*022e*/ 	.short	(.L_41 - .L_40)
.L_40:
        /*0230*/ 	.word	0x00000000


	//----- nvinfo : EIATTR_CBANK_PARAM_SIZE
	.align		4
.L_41:
        /*0234*/ 	.byte	0x03, 0x19
        /*0236*/ 	.short	0x0470


	//----- nvinfo : EIATTR_PARAM_CBANK
	.align		4
        /*0238*/ 	.byte	0x04, 0x0a
        /*023a*/ 	.short	(.L_43 - .L_42)
	.align		4
.L_42:
        /*023c*/ 	.word	index@(.nv.constant0._ZN7cutlass13device_kernelINS_4gemm6kernel13GemmUniversalIN4cute5tupleIJiiiiEEENS1_10collective13CollectiveMmaINS1_34MainloopSm90TmaGmmaWarpSpecializedILi3ENS5_IJNS4_1CILi1EEESB_SB_EEENS1_35KernelTmaWarpSpecializedCooperativeEEENS5_IJNSA_ILi128EEESF_SF_EEENS_10bfloat16_tENS5_IJlSB_lEEESH_SI_NS4_8TiledMMAINS4_8MMA_AtomIJNS4_4SM904GMMA28MMA_64x128x16_F32BF16BF16_SSILNSM_5MajorE0ELSO_0ELNSM_7ScaleInE1ELSP_1EEEEEENS4_6LayoutINS5_IJNSA_ILi2EEESB_SB_EEENS5_IJSB_NSA_ILi0EEESV_EEEEENS5_IJNS4_10UnderscoreESY_SY_EEEEENS4_13SM90_TMA_LOADENS4_14ComposedLayoutINS4_7SwizzleILi3ELi4ELi3EEENS4_18smem_ptr_flag_bitsILi16EEENSS_INS5_IJNSA_ILi8EEENSA_ILi64EEEEEENS5_IJS18_SB_EEEEEEEvNS4_8identityES11_S1C_vS1D_EENS_8epilogue10collective6detail29Sm90TmaWarpSpecializedAdapterINS1G_15DefaultEpilogueISH_SI_SI_NS1F_6thread17LinearCombinationISH_Li1EffLNS1K_9ScaleType4KindE0ELNS_15FloatRoundStyleE2ESH_EENS1_15EpilogueDefaultEEEEEvvEEEEvNT_6ParamsE)
        /*0240*/ 	.short	0x0210
        /*0242*/ 	.short	0x0470


	//----- nvinfo : EIATTR_SW_WAR
	.align		4
.L_43:
        /*0244*/ 	.byte	0x04, 0x36
        /*0246*/ 	.short	(.L_45 - .L_44)
.L_44:
        /*0248*/ 	.word	0x00000008
.L_45:


//--------------------- .nv.callgraph             --------------------------
	.section	.nv.callgraph,"",@"SHT_CUDA_CALLGRAPH"
	.align	4
	.sectionentsize	8
	.align		4
        /*0000*/ 	.word	0x00000000
	.align		4
        /*0004*/ 	.word	0xffffffff
	.align		4
        /*0008*/ 	.word	index@(_ZN7cutlass13device_kernelINS_4gemm6kernel13GemmUniversalIN4cute5tupleIJiiiiEEENS1_10collective13CollectiveMmaINS1_34MainloopSm90TmaGmmaWarpSpecializedILi3ENS5_IJNS4_1CILi1EEESB_SB_EEENS1_35KernelTmaWarpSpecializedCooperativeEEENS5_IJNSA_ILi128EEESF_SF_EEENS_10bfloat16_tENS5_IJlSB_lEEESH_SI_NS4_8TiledMMAINS4_8MMA_AtomIJNS4_4SM904GMMA28MMA_64x128x16_F32BF16BF16_SSILNSM_5MajorE0ELSO_0ELNSM_7ScaleInE1ELSP_1EEEEEENS4_6LayoutINS5_IJNSA_ILi2EEESB_SB_EEENS5_IJSB_NSA_ILi0EEESV_EEEEENS5_IJNS4_10UnderscoreESY_SY_EEEEENS4_13SM90_TMA_LOADENS4_14ComposedLayoutINS4_7SwizzleILi3ELi4ELi3EEENS4_18smem_ptr_flag_bitsILi16EEENSS_INS5_IJNSA_ILi8EEENSA_ILi64EEEEEENS5_IJS18_SB_EEEEEEEvNS4_8identityES11_S1C_vS1D_EENS_8epilogue10collective6detail29Sm90TmaWarpSpecializedAdapterINS1G_15DefaultEpilogueISH_SI_SI_NS1F_6thread17LinearCombinationISH_Li1EffLNS1K_9ScaleType4KindE0ELNS_15FloatRoundStyleE2ESH_EENS1_15EpilogueDefaultEEEEEvvEEEEvNT_6ParamsE)
	.align		4
        /*000c*/ 	.word	index@(__assertfail)
	.align		4
        /*0010*/ 	.word	0x00000000
	.align		4
        /*0014*/ 	.word	0xfffffffe
	.align		4
        /*0018*/ 	.word	0x00000000
	.align		4
        /*001c*/ 	.word	0xfffffffd
	.align		4
        /*0020*/ 	.word	0x00000000
	.align		4
        /*0024*/ 	.word	0xfffffffc


//--------------------- .nv.constant4             --------------------------
	.section	.nv.constant4,"a",@progbits
	.align	8
	.align		8
.nv.constant4:
        /*0000*/ 	.dword	__assertfail
	.align		8
        /*0008*/ 	.dword	__unnamed_1
	.align		8
        /*0010*/ 	.dword	_ZN39_INTERNAL_291321a4_4_k_cu_51430327_28234cuda3std3__45__cpo5beginE
	.align		8
        /*0018*/ 	.dword	_ZN39_INTERNAL_291321a4_4_k_cu_51430327_28234cuda3std3__45__cpo3endE
	.align		8
        /*0020*/ 	.dword	_ZN39_INTERNAL_291321a4_4_k_cu_51430327_28234cuda3std3__45__cpo6cbeginE
	.align		8
        /*0028*/ 	.dword	_ZN39_INTERNAL_291321a4_4_k_cu_51430327_28234cuda3std3__45__cpo4cendE
	.align		8
        /*0030*/ 	.dword	_ZN39_INTERNAL_291321a4_4_k_cu_51430327_28234cuda3std3__441_GLOBAL__N__291321a4_4_k_cu_51430327_28236ignoreE
	.align		8
        /*0038*/ 	.dword	_ZN39_INTERNAL_291321a4_4_k_cu_51430327_28234cuda3std3__419piecewise_constructE
	.align		8
        /*0040*/ 	.dword	_ZN39_INTERNAL_291321a4_4_k_cu_51430327_28234cuda3std3__48in_placeE
	.align		8
        /*0048*/ 	.dword	_ZN39_INTERNAL_291321a4_4_k_cu_51430327_28234cuda3std6ranges3__45__cpo4swapE
	.align		8
        /*0050*/ 	.dword	_ZN39_INTERNAL_291321a4_4_k_cu_51430327_28234cuda3std6ranges3__45__cpo9iter_moveE
	.align		8
        /*0058*/ 	.dword	_ZN39_INTERNAL_291321a4_4_k_cu_51430327_28234cute7productE
	.align		8
        /*0060*/ 	.dword	_ZN39_INTERNAL_291321a4_4_k_cu_51430327_28234cute1_E
	.align		8
        /*0068*/ 	.dword	$str$22
	.align		8
        /*0070*/ 	.dword	$str$23


//--------------------- .text._ZN7cutlass13device_kernelINS_4gemm6kernel13GemmUniversalIN4cute5tupleIJiiiiEEENS1_10collective13CollectiveMmaINS1_34MainloopSm90TmaGmmaWarpSpecializedILi3ENS5_IJNS4_1CILi1EEESB_SB_EEENS1_35KernelTmaWarpSpecializedCooperativeEEENS5_IJNSA_ILi128EEESF_SF_EEENS_10bfloat16_tENS5_IJlSB_lEEESH_SI_NS4_8TiledMMAINS4_8MMA_AtomIJNS4_4SM904GMMA28MMA_64x128x16_F32BF16BF16_SSILNSM_5MajorE0ELSO_0ELNSM_7ScaleInE1ELSP_1EEEEEENS4_6LayoutINS5_IJNSA_ILi2EEESB_SB_EEENS5_IJSB_NSA_ILi0EEESV_EEEEENS5_IJNS4_10UnderscoreESY_SY_EEEEENS4_13SM90_TMA_LOADENS4_14ComposedLayoutINS4_7SwizzleILi3ELi4ELi3EEENS4_18smem_ptr_flag_bitsILi16EEENSS_INS5_IJNSA_ILi8EEENSA_ILi64EEEEEENS5_IJS18_SB_EEEEEEEvNS4_8identityES11_S1C_vS1D_EENS_8epilogue10collective6detail29Sm90TmaWarpSpecializedAdapterINS1G_15DefaultEpilogueISH_SI_SI_NS1F_6thread17LinearCombinationISH_Li1EffLNS1K_9ScaleType4KindE0ELNS_15FloatRoundStyleE2ESH_EENS1_15EpilogueDefaultEEEEEvvEEEEvNT_6ParamsE --------------------------
	.section	.text._ZN7cutlass13device_kernelINS_4gemm6kernel13GemmUniversalIN4cute5tupleIJiiiiEEENS1_10collective13CollectiveMmaINS1_34MainloopSm90TmaGmmaWarpSpecializedILi3ENS5_IJNS4_1CILi1EEESB_SB_EEENS1_35KernelTmaWarpSpecializedCooperativeEEENS5_IJNSA_ILi128EEESF_SF_EEENS_10bfloat16_tENS5_IJlSB_lEEESH_SI_NS4_8TiledMMAINS4_8MMA_AtomIJNS4_4SM904GMMA28MMA_64x128x16_F32BF16BF16_SSILNSM_5MajorE0ELSO_0ELNSM_7ScaleInE1ELSP_1EEEEEENS4_6LayoutINS5_IJNSA_ILi2EEESB_SB_EEENS5_IJSB_NSA_ILi0EEESV_EEEEENS5_IJNS4_10UnderscoreESY_SY_EEEEENS4_13SM90_TMA_LOADENS4_14ComposedLayoutINS4_7SwizzleILi3ELi4ELi3EEENS4_18smem_ptr_flag_bitsILi16EEENSS_INS5_IJNSA_ILi8EEENSA_ILi64EEEEEENS5_IJS18_SB_EEEEEEEvNS4_8identityES11_S1C_vS1D_EENS_8epilogue10collective6detail29Sm90TmaWarpSpecializedAdapterINS1G_15DefaultEpilogueISH_SI_SI_NS1F_6thread17LinearCombinationISH_Li1EffLNS1K_9ScaleType4KindE0ELNS_15FloatRoundStyleE2ESH_EENS1_15EpilogueDefaultEEEEEvvEEEEvNT_6ParamsE,"ax",@progbits
	.align	128
.text._ZN7cutlass13device_kernelINS_4gemm6kernel13GemmUniversalIN4cute5tupleIJiiiiEEENS1_10collective13CollectiveMmaINS1_34MainloopSm90TmaGmmaWarpSpecializedILi3ENS5_IJNS4_1CILi1EEESB_SB_EEENS1_35KernelTmaWarpSpecializedCooperativeEEENS5_IJNSA_ILi128EEESF_SF_EEENS_10bfloat16_tENS5_IJlSB_lEEESH_SI_NS4_8TiledMMAINS4_8MMA_AtomIJNS4_4SM904GMMA28MMA_64x128x16_F32BF16BF16_SSILNSM_5MajorE0ELSO_0ELNSM_7ScaleInE1ELSP_1EEEEEENS4_6LayoutINS5_IJNSA_ILi2EEESB_SB_EEENS5_IJSB_NSA_ILi0EEESV_EEEEENS5_IJNS4_10UnderscoreESY_SY_EEEEENS4_13SM90_TMA_LOADENS4_14ComposedLayoutINS4_7SwizzleILi3ELi4ELi3EEENS4_18smem_ptr_flag_bitsILi16EEENSS_INS5_IJNSA_ILi8EEENSA_ILi64EEEEEENS5_IJS18_SB_EEEEEEEvNS4_8identityES11_S1C_vS1D_EENS_8epilogue10collective6detail29Sm90TmaWarpSpecializedAdapterINS1G_15DefaultEpilogueISH_SI_SI_NS1F_6thread17LinearCombinationISH_Li1EffLNS1K_9ScaleType4KindE0ELNS_15FloatRoundStyleE2ESH_EENS1_15EpilogueDefaultEEEEEvvEEEEvNT_6ParamsE:
        .type           _ZN7cutlass13device_kernelINS_4gemm6kernel13GemmUniversalIN4cute5tupleIJiiiiEEENS1_10collective13CollectiveMmaINS1_34MainloopSm90TmaGmmaWarpSpecializedILi3ENS5_IJNS4_1CILi1EEESB_SB_EEENS1_35KernelTmaWarpSpecializedCooperativeEEENS5_IJNSA_ILi128EEESF_SF_EEENS_10bfloat16_tENS5_IJlSB_lEEESH_SI_NS4_8TiledMMAINS4_8MMA_AtomIJNS4_4SM904GMMA28MMA_64x128x16_F32BF16BF16_SSILNSM_5MajorE0ELSO_0ELNSM_7ScaleInE1ELSP_1EEEEEENS4_6LayoutINS5_IJNSA_ILi2EEESB_SB_EEENS5_IJSB_NSA_ILi0EEESV_EEEEENS5_IJNS4_10UnderscoreESY_SY_EEEEENS4_13SM90_TMA_LOADENS4_14ComposedLayoutINS4_7SwizzleILi3ELi4ELi3EEENS4_18smem_ptr_flag_bitsILi16EEENSS_INS5_IJNSA_ILi8EEENSA_ILi64EEEEEENS5_IJS18_SB_EEEEEEEvNS4_8identityES11_S1C_vS1D_EENS_8epilogue10collective6detail29Sm90TmaWarpSpecializedAdapterINS1G_15DefaultEpilogueISH_SI_SI_NS1F_6thread17LinearCombinationISH_Li1EffLNS1K_9ScaleType4KindE0ELNS_15FloatRoundStyleE2ESH_EENS1_15EpilogueDefaultEEEEEvvEEEEvNT_6ParamsE,@function
        .size           _ZN7cutlass13device_kernelINS_4gemm6kernel13GemmUniversalIN4cute5tupleIJiiiiEEENS1_10collective13CollectiveMmaINS1_34MainloopSm90TmaGmmaWarpSpecializedILi3ENS5_IJNS4_1CILi1EEESB_SB_EEENS1_35KernelTmaWarpSpecializedCooperativeEEENS5_IJNSA_ILi128EEESF_SF_EEENS_10bfloat16_tENS5_IJlSB_lEEESH_SI_NS4_8TiledMMAINS4_8MMA_AtomIJNS4_4SM904GMMA28MMA_64x128x16_F32BF16BF16_SSILNSM_5MajorE0ELSO_0ELNSM_7ScaleInE1ELSP_1EEEEEENS4_6LayoutINS5_IJNSA_ILi2EEESB_SB_EEENS5_IJSB_NSA_ILi0EEESV_EEEEENS5_IJNS4_10UnderscoreESY_SY_EEEEENS4_13SM90_TMA_LOADENS4_14ComposedLayoutINS4_7SwizzleILi3ELi4ELi3EEENS4_18smem_ptr_flag_bitsILi16EEENSS_INS5_IJNSA_ILi8EEENSA_ILi64EEEEEENS5_IJS18_SB_EEEEEEEvNS4_8identityES11_S1C_vS1D_EENS_8epilogue10collective6detail29Sm90TmaWarpSpecializedAdapterINS1G_15DefaultEpilogueISH_SI_SI_NS1F_6thread17LinearCombinationISH_Li1EffLNS1K_9ScaleType4KindE0ELNS_15FloatRoundStyleE2ESH_EENS1_15EpilogueDefaultEEEEEvvEEEEvNT_6ParamsE,(.L_x_192 - _ZN7cutlass13device_kernelINS_4gemm6kernel13GemmUniversalIN4cute5tupleIJiiiiEEENS1_10collective13CollectiveMmaINS1_34MainloopSm90TmaGmmaWarpSpecializedILi3ENS5_IJNS4_1CILi1EEESB_SB_EEENS1_35KernelTmaWarpSpecializedCooperativeEEENS5_IJNSA_ILi128EEESF_SF_EEENS_10bfloat16_tENS5_IJlSB_lEEESH_SI_NS4_8TiledMMAINS4_8MMA_AtomIJNS4_4SM904GMMA28MMA_64x128x16_F32BF16BF16_SSILNSM_5MajorE0ELSO_0ELNSM_7ScaleInE1ELSP_1EEEEEENS4_6LayoutINS5_IJNSA_ILi2EEESB_SB_EEENS5_IJSB_NSA_ILi0EEESV_EEEEENS5_IJNS4_10UnderscoreESY_SY_EEEEENS4_13SM90_TMA_LOADENS4_14ComposedLayoutINS4_7SwizzleILi3ELi4ELi3EEENS4_18smem_ptr_flag_bitsILi16EEENSS_INS5_IJNSA_ILi8EEENSA_ILi64EEEEEENS5_IJS18_SB_EEEEEEEvNS4_8identityES11_S1C_vS1D_EENS_8epilogue10collective6detail29Sm90TmaWarpSpecializedAdapterINS1G_15DefaultEpilogueISH_SI_SI_NS1F_6thread17LinearCombinationISH_Li1EffLNS1K_9ScaleType4KindE0ELNS_15FloatRoundStyleE2ESH_EENS1_15EpilogueDefaultEEEEEvvEEEEvNT_6ParamsE)
        .other          _ZN7cutlass13device_kernelINS_4gemm6kernel13GemmUniversalIN4cute5tupleIJiiiiEEENS1_10collective13CollectiveMmaINS1_34MainloopSm90TmaGmmaWarpSpecializedILi3ENS5_IJNS4_1CILi1EEESB_SB_EEENS1_35KernelTmaWarpSpecializedCooperativeEEENS5_IJNSA_ILi128EEESF_SF_EEENS_10bfloat16_tENS5_IJlSB_lEEESH_SI_NS4_8TiledMMAINS4_8MMA_AtomIJNS4_4SM904GMMA28MMA_64x128x16_F32BF16BF16_SSILNSM_5MajorE0ELSO_0ELNSM_7ScaleInE1ELSP_1EEEEEENS4_6LayoutINS5_IJNSA_ILi2EEESB_SB_EEENS5_IJSB_NSA_ILi0EEESV_EEEEENS5_IJNS4_10UnderscoreESY_SY_EEEEENS4_13SM90_TMA_LOADENS4_14ComposedLayoutINS4_7SwizzleILi3ELi4ELi3EEENS4_18smem_ptr_flag_bitsILi16EEENSS_INS5_IJNSA_ILi8EEENSA_ILi64EEEEEENS5_IJS18_SB_EEEEEEEvNS4_8identityES11_S1C_vS1D_EENS_8epilogue10collective6detail29Sm90TmaWarpSpecializedAdapterINS1G_15DefaultEpilogueISH_SI_SI_NS1F_6thread17LinearCombinationISH_Li1EffLNS1K_9ScaleType4KindE0ELNS_15FloatRoundStyleE2ESH_EENS1_15EpilogueDefaultEEEEEvvEEEEvNT_6ParamsE,@"STO_CUDA_ENTRY STV_DEFAULT"
_ZN7cutlass13device_kernelINS_4gemm6kernel13GemmUniversalIN4cute5tupleIJiiiiEEENS1_10collective13CollectiveMmaINS1_34MainloopSm90TmaGmmaWarpSpecializedILi3ENS5_IJNS4_1CILi1EEESB_SB_EEENS1_35KernelTmaWarpSpecializedCooperativeEEENS5_IJNSA_ILi128EEESF_SF_EEENS_10bfloat16_tENS5_IJlSB_lEEESH_SI_NS4_8TiledMMAINS4_8MMA_AtomIJNS4_4SM904GMMA28MMA_64x128x16_F32BF16BF16_SSILNSM_5MajorE0ELSO_0ELNSM_7ScaleInE1ELSP_1EEEEEENS4_6LayoutINS5_IJNSA_ILi2EEESB_SB_EEENS5_IJSB_NSA_ILi0EEESV_EEEEENS5_IJNS4_10UnderscoreESY_SY_EEEEENS4_13SM90_TMA_LOADENS4_14ComposedLayoutINS4_7SwizzleILi3ELi4ELi3EEENS4_18smem_ptr_flag_bitsILi16EEENSS_INS5_IJNSA_ILi8EEENSA_ILi64EEEEEENS5_IJS18_SB_EEEEEEEvNS4_8identityES11_S1C_vS1D_EENS_8epilogue10collective6detail29Sm90TmaWarpSpecializedAdapterINS1G_15DefaultEpilogueISH_SI_SI_NS1F_6thread17LinearCombinationISH_Li1EffLNS1K_9ScaleType4KindE0ELNS_15FloatRoundStyleE2ESH_EENS1_15EpilogueDefaultEEEEEvvEEEEvNT_6ParamsE:
[----:B------:R-:W0:Y:S01]  /*0000*/  LDC R1, c[0x0][0x28] ;  /* 0x00000a00ff017b82 */ /* 0x000e220000000800 */
[----:B------:R-:W1:Y:S01]  /*0010*/  S2R R3, SR_TID.X ;  /* 0x0000000000037919 */ /* 0x000e620000002100 */
[----:B------:R-:W-:Y:S01]  /*0020*/  ELECT P0, URZ, PT ;  /* 0x00000000003f782f */ /* 0x000fe20003800000 */
[----:B------:R-:W-:Y:S01]  /*0030*/  BSSY B0, `(.L_x_0) ;  /* 0x000000f000007945 */ /* 0x000fe20003800000 */
[--C-:B-1----:R-:W-:Y:S02]  /*0040*/  SHF.R.U32.HI R0, RZ, 0x5, R3.reuse ;  /* 0x00000005ff007819 */ /* 0x102fe40000011603 */
[----:B------:R-:W-:-:S03]  /*0050*/  SHF.R.U32.HI R14, RZ, 0x7, R3 ;  /* 0x00000007ff0e7819 */ /* 0x000fc60000011603 */
[----:B------:R-:W1:Y:S04]  /*0060*/  SHFL.IDX PT, R4, R0, RZ, 0x1f ;  /* 0x00001fff00047589 */ /* 0x000e6800000e0000 */
[----:B------:R2:W3:Y:S01]  /*0070*/  SHFL.IDX PT, R10, R14, RZ, 0x1f ;  /* 0x00001fff0e0a7589 */ /* 0x0004e200000e0000 */
[----:B-1----:R-:W-:-:S13]  /*0080*/  ISETP.NE.OR P0, PT, R4, RZ, !P0 ;  /* 0x000000ff0400720c */ /* 0x002fda0004705670 */
[----:B0-23--:R-:W-:Y:S05]  /*0090*/  @P0 BRA `(.L_x_1) ;  /* 0x0000000000200947 */ /* 0x00dfea0003800000 */
[----:B------:R-:W-:Y:S02]  /*00a0*/  ULDC.64 UR4, c[0x0][0x198] ;  /* 0x0000660000047ab9 */ /* 0x000fe40000000a00 */
[----:B------:R-:W-:Y:S02]  /*00b0*/  UIADD3 UR6, UP0, UR4, 0xf0, URZ ;  /* 0x000000f004067890 */ /* 0x000fe4000ff1e03f */
[----:B------:R-:W-:Y:S02]  /*00c0*/  UIADD3 UR4, UP1, UR4, 0x1f0, URZ ;  /* 0x000001f004047890 */ /* 0x000fe4000ff3e03f */
[----:B------:R-:W-:Y:S02]  /*00d0*/  UIADD3.X UR7, URZ, UR5, URZ, UP0, !UPT ;  /* 0x000000053f077290 */ /* 0x000fe400087fe43f */
[----:B------:R-:W-:-:S07]  /*00e0*/  UIADD3.X UR5, URZ, UR5, URZ, UP1, !UPT ;  /* 0x000000053f057290 */ /* 0x000fce0008ffe43f */
[----:B------:R0:W-:Y:S02]  /*00f0*/  UTMACCTL.PF [UR6] ;  /* 0x00000000060079b9 */ /* 0x0001e40008040000 */
[----:B------:R0:W-:Y:S02]  /*0100*/  UTMACCTL.PF [UR4] ;  /* 0x00000000040079b9 */ /* 0x0001e40008040000 */
[----:B0-----:R-:W-:Y:S01]  /*0110*/  NOP ;  /* 0x0000000000007918 */ /* 0x001fe20000000000 */
.L_x_1:
[----:B------:R-:W-:Y:S05]  /*0120*/  BSYNC B0 ;  /* 0x0000000000007941 */ /* 0x000fea0003800000 */
.L_x_0:
[----:B------:R-:W0:Y:S02]  /*0130*/  SHFL.IDX PT, R2, R0, RZ, 0x1f ;  /* 0x00001fff00027589 */ /* 0x000e2400000e0000 */
[----:B0-----:R-:W-:-:S13]  /*0140*/  ISETP.NE.AND P0, PT, R2, RZ, PT ;  /* 0x000000ff0200720c */ /* 0x001fda0003f05270 */
[----:B------:R-:W-:Y:S05]  /*0150*/  @P0 BRA `(.L_x_2) ;  /* 0x0000000000500947 */ /* 0x000fea0003800000 */
[----:B------:R-:W0:Y:S01]  /*0160*/  S2UR UR8, SR_CgaCtaId ;  /* 0x00000000000879c3 */ /* 0x000e220000008800 */
[----:B------:R-:W-:Y:S01]  /*0170*/  UMOV UR4, 0x400 ;  /* 0x0000040000047882 */ /* 0x000fe20000000000 */
[----:B------:R-:W-:Y:S01]  /*0180*/  UMOV UR5, 0x1 ;  /* 0x0000000100057882 */ /* 0x000fe20000000000 */
[----:B------:R-:W-:Y:S01]  /*0190*/  UMOV UR6, 0x100 ;  /* 0x0000010000067882 */ /* 0x000fe20000000000 */
[----:B------:R-:W-:Y:S01]  /*01a0*/  ELECT P0, URZ, PT ;  /* 0x00000000003f782f */ /* 0x000fe20003800000 */
[----:B------:R-:W-:-:S04]  /*01b0*/  UIADD3 UR6, -UR6, 0x100000, URZ ;  /* 0x0010000006067890 */ /* 0x000fc8000fffe13f */
[----:B------:R-:W-:Y:S02]  /*01c0*/  USHF.L.U32 UR7, UR6, 0xb, URZ ;  /* 0x0000000b06077899 */ /* 0x000fe4000800063f */
[----:B------:R-:W-:Y:S02]  /*01d0*/  USHF.L.U32 UR6, UR6, 0x1, URZ ;  /* 0x0000000106067899 */ /* 0x000fe4000800063f */
[----:B0-----:R-:W-:Y:S02]  /*01e0*/  ULEA UR8, UR8, UR4, 0x18 ;  /* 0x0000000408087291 */ /* 0x001fe4000f8ec03f */
[----:B------:R-:W-:-:S04]  /*01f0*/  UIADD3 UR4, -UR5, 0x100000, URZ ;  /* 0x0010000005047890 */ /* 0x000fc8000fffe13f */
[----:B------:R-:W-:Y:S02]  /*0200*/  USHF.L.U32 UR5, UR4, 0xb, URZ ;  /* 0x0000000b04057899 */ /* 0x000fe4000800063f */
[----:B------:R-:W-:Y:S01]  /*0210*/  USHF.L.U32 UR4, UR4, 0x1, URZ ;  /* 0x0000000104047899 */ /* 0x000fe2000800063f */
[----:B------:R-:W0:Y:S11]  /*0220*/  FENCE.VIEW.ASYNC.S ;  /* 0x00000000000073c6 */ /* 0x000e360000000000 */
[----:B0-----:R0:W1:Y:S01]  /*0230*/  SYNCS.EXCH.64 URZ, [UR8], UR4 ;  /* 0x00000004083f75b2 */ /* 0x0010620008000100 */
[----:B------:R0:W2:Y:S01]  /*0240*/  SYNCS.EXCH.64 URZ, [UR8+0x18], UR6 ;  /* 0x00001806083f75b2 */ /* 0x0000a20008000100 */
[----:B------:R0:W3:Y:S01]  /*0250*/  SYNCS.EXCH.64 URZ, [UR8+0x8], UR4 ;  /* 0x00000804083f75b2 */ /* 0x0000e20008000100 */
[----:B------:R0:W4:Y:S01]  /*0260*/  SYNCS.EXCH.64 URZ, [UR8+0x20], UR6 ;  /* 0x00002006083f75b2 */ /* 0x0001220008000100 */
[----:B------:R0:W0:Y:S01]  /*0270*/  SYNCS.EXCH.64 URZ, [UR8+0x10], UR4 ;  /* 0x00001004083f75b2 */ /* 0x0000220008000100 */
[----:B------:R0:W0:Y:S01]  /*0280*/  SYNCS.EXCH.64 URZ, [UR8+0x28], UR6 ;  /* 0x00002806083f75b2 */ /* 0x0000220008000100 */
[----:B------:R-:W-:Y:S01]  /*0290*/  NOP ;  /* 0x0000000000007918 */ /* 0x000fe20000000000 */
.L_x_2:
[----:B------:R-:W5:Y:S01]  /*02a0*/  SHFL.IDX PT, R0, R0, RZ, 0x1f ;  /* 0x00001fff00007589 */ /* 0x000f6200000e0000 */
[----:B------:R-:W-:Y:S01]  /*02b0*/  ELECT P0, URZ, PT ;  /* 0x00000000003f782f */ /* 0x000fe20003800000 */
[----:B------:R-:W1:Y:S01]  /*02c0*/  LDC R2, c[0x0][0x65c] ;  /* 0x00019700ff027b82 */ /* 0x000e620000000800 */
[----:B------:R-:W-:Y:S01]  /*02d0*/  SHF.R.S32.HI R7, RZ, 0x1f, R4 ;  /* 0x0000001fff077819 */ /* 0x000fe20000011404 */
[----:B------:R-:W2:Y:S01]  /*02e0*/  S2R R5, SR_CTAID.Y ;  /* 0x0000000000057919 */ /* 0x000ea20000002600 */
[----:B0-----:R-:W-:Y:S01]  /*02f0*/  UMOV UR4, 0x20 ;  /* 0x0000002000047882 */ /* 0x001fe20000000000 */
[----:B------:R-:W-:Y:S01]  /*0300*/  NOP ;  /* 0x0000000000007918 */ /* 0x000fe20000000000 */
[----:B------:R-:W-:Y:S01]  /*0310*/  LEA.HI R7, R7, R4, RZ, 0x2 ;  /* 0x0000000407077211 */ /* 0x000fe200078f10ff */
[----:B------:R-:W0:Y:S01]  /*0320*/  S2R R6, SR_CTAID.X ;  /* 0x0000000000067919 */ /* 0x000e220000002500 */
[----:B------:R-:W-:Y:S01]  /*0330*/  ISETP.NE.AND P2, PT, R10, RZ, PT ;  /* 0x000000ff0a00720c */ /* 0x000fe20003f45270 */
[----:B------:R-:W-:Y:S01]  /*0340*/  NOP ;  /* 0x0000000000007918 */ /* 0x000fe20000000000 */
[----:B------:R-:W-:-:S02]  /*0350*/  LOP3.LUT R7, R7, 0xfffffffc, RZ, 0xc0, !PT ;  /* 0xfffffffc07077812 */ /* 0x000fc400078ec0ff */
[----:B-----5:R-:W-:Y:S02]  /*0360*/  ISETP.NE.OR P0, PT, R0, RZ, !P0 ;  /* 0x000000ff0000720c */ /* 0x020fe40004705670 */
[----:B-1----:R-:W-:-:S04]  /*0370*/  ISETP.NE.AND P3, PT, R2, 0x1, PT ;  /* 0x000000010200780c */ /* 0x002fc80003f65270 */
[----:B------:R-:W-:Y:S01]  /*0380*/  P2R R0, PR, RZ, 0x8 ;  /* 0x00000008ff007803 */ /* 0x000fe20000000000 */
[----:B------:R-:W-:Y:S01]  /*0390*/  IMAD.IADD R0, R4, 0x1, -R7 ;  /* 0x0000000104007824 */ /* 0x000fe200078e0a07 */
[----:B------:R-:W-:Y:S01]  /*03a0*/  LOP3.LUT R4, R3, 0x7f, RZ, 0xc0, !PT ;  /* 0x0000007f03047812 */ /* 0x000fe200078ec0ff */
[----:B------:R-:W-:-:S03]  /*03b0*/  IMAD.MOV.U32 R7, RZ, RZ, RZ ;  /* 0x000000ffff077224 */ /* 0x000fc600078e00ff */
[----:B------:R-:W-:Y:S01]  /*03c0*/  ISETP.NE.AND P1, PT, R0, 0x3, PT ;  /* 0x000000030000780c */ /* 0x000fe20003f25270 */
[----:B------:R-:W-:Y:S01]  /*03d0*/  VOTEU.ALL UP0, P0 ;  /* 0x00000000003f7886 */ /* 0x000fe20000000000 */
[----:B------:R-:W-:Y:S01]  /*03e0*/  VOTEU.ALL UP1, P0 ;  /* 0x00000000003f7886 */ /* 0x000fe20000020000 */
[----:B------:R-:W0:Y:S01]  /*03f0*/  @P3 LDC R17, c[0x0][0x10] ;  /* 0x00000400ff113b82 */ /* 0x000e220000000800 */
[----:B--2---:R-:W-:Y:S02]  /*0400*/  @P3 IMAD.MOV.U32 R8, RZ, RZ, R5 ;  /* 0x000000ffff083224 */ /* 0x004fe400078e0005 */
[----:B------:R-:W-:Y:S01]  /*0410*/  @!UP0 UMOV UR6, 0x400 ;  /* 0x0000040000068882 */ /* 0x000fe20000000000 */
[----:B------:R-:W-:-:S04]  /*0420*/  @!UP0 UIADD3 UR4, -UR4, 0x100000, URZ ;  /* 0x0010000004048890 */ /* 0x000fc8000fffe13f */
[----:B------:R-:W-:Y:S02]  /*0430*/  @!UP0 USHF.L.U32 UR5, UR4, 0xb, URZ ;  /* 0x0000000b04058899 */ /* 0x000fe4000800063f */
[----:B------:R-:W-:Y:S01]  /*0440*/  @!UP0 USHF.L.U32 UR4, UR4, 0x1, URZ ;  /* 0x0000000104048899 */ /* 0x000fe2000800063f */
[----:B------:R-:W-:Y:S01]  /*0450*/  @P3 IMAD.MOV.U32 R9, RZ, RZ, RZ ;  /* 0x000000ffff093224 */ /* 0x000fe200078e00ff */
[----:B------:R-:W1:Y:S08]  /*0460*/  @!UP0 S2UR UR7, SR_CgaCtaId ;  /* 0x00000000000789c3 */ /* 0x000e700000008800 */
[----:B------:R-:W2:Y:S01]  /*0470*/  @!P3 LDC R11, c[0x0][0xc] ;  /* 0x00000300ff0bbb82 */ /* 0x000ea20000000800 */
[----:B0-----:R-:W-:Y:S01]  /*0480*/  @P3 IMAD.WIDE.U32 R16, R6, R17, R8 ;  /* 0x0000001106103225 */ /* 0x001fe200078e0008 */
[----:B-1----:R-:W-:Y:S01]  /*0490*/  @!UP0 ULEA UR8, UR7, UR6, 0x18 ;  /* 0x0000000607088291 */ /* 0x002fe2000f8ec03f */
[----:B------:R-:W-:-:S02]  /*04a0*/  VOTEU.ALL UP0, P0 ;  /* 0x00000000003f7886 */ /* 0x000fc40000000000 */
[----:B------:R-:W-:Y:S01]  /*04b0*/  ULDC UR6, c[0x0][0xc] ;  /* 0x0000030000067ab9 */ /* 0x000fe20000000800 */
[----:B------:R-:W-:Y:S01]  /*04c0*/  ISETP.EQ.OR P0, PT, R0, RZ, !P1 ;  /* 0x000000ff0000720c */ /* 0x000fe20004f02670 */
[----:B------:R-:W-:-:S03]  /*04d0*/  ULDC UR7, c[0x0][0x10] ;  /* 0x0000040000077ab9 */ /* 0x000fc60000000800 */
[C---:B------:R-:W-:Y:S01]  /*04e0*/  ISETP.EQ.AND P0, PT, R10.reuse, RZ, P0 ;  /* 0x000000ff0a00720c */ /* 0x040fe20000702270 */
[----:B------:R-:W-:Y:S02]  /*04f0*/  VIADD R10, R10, 0xffffffff ;  /* 0xffffffff0a0a7836 */ /* 0x000fe40000000000 */
[----:B--2---:R-:W-:Y:S01]  /*0500*/  @!P3 IMAD.WIDE.U32 R8, R11, R5, R6 ;  /* 0x000000050b08b225 */ /* 0x004fe200078e0006 */
[----:B------:R-:W0:Y:S02]  /*0510*/  FENCE.VIEW.ASYNC.S ;  /* 0x00000000000073c6 */ /* 0x000e240000000000 */
[----:B0-----:R-:W3:Y:S01]  /*0520*/  @!UP0 SYNCS.EXCH.64 URZ, [UR8+0x40], UR4 ;  /* 0x00004004083f85b2 */ /* 0x001ee20008000100 */
[----:B------:R-:W-:Y:S01]  /*0530*/  SEL R18, RZ, 0x1, !P0 ;  /* 0x00000001ff127807 */ /* 0x000fe20004000000 */
[----:B------:R-:W-:Y:S01]  /*0540*/  @P3 IMAD.MOV.U32 R11, RZ, RZ, RZ ;  /* 0x000000ffff0b3224 */ /* 0x000fe200078e00ff */
[----:B------:R-:W-:Y:S01]  /*0550*/  ISETP.GE.U32.AND P1, PT, R10, 0x2, PT ;  /* 0x000000020a00780c */ /* 0x000fe20003f26070 */
[----:B------:R-:W-:-:S02]  /*0560*/  @!P3 IMAD.MOV.U32 R16, RZ, RZ, R8 ;  /* 0x000000ffff10b224 */ /* 0x000fc400078e0008 */
[----:B------:R-:W-:Y:S01]  /*0570*/  @P3 IMAD.IADD R17, R17, 0x1, R11 ;  /* 0x0000000111113824 */ /* 0x000fe200078e020b */
[----:B------:R-:W-:Y:S01]  /*0580*/  SEL R18, R18, 0x2, P1 ;  /* 0x0000000212127807 */ /* 0x000fe20000800000 */
[----:B------:R-:W-:Y:S01]  /*0590*/  @!P3 IMAD.MOV.U32 R17, RZ, RZ, R9 ;  /* 0x000000ffff11b224 */ /* 0x000fe200078e0009 */
[----:B------:R0:W3:Y:S01]  /*05a0*/  @!UP1 SYNCS.EXCH.64 URZ, [UR8+0x48], UR4 ;  /* 0x00004804083f95b2 */ /* 0x0000e20008000100 */
[----:B------:R-:W-:Y:S01]  /*05b0*/  NOP ;  /* 0x0000000000007918 */ /* 0x000fe20000000000 */
[----:B0-----:R-:W-:-:S03]  /*05c0*/  UIMAD.WIDE.U32 UR4, UR6, UR7, URZ ;  /* 0x00000007060472a5 */ /* 0x001fc6000f8e003f */
[----:B------:R-:W-:Y:S02]  /*05d0*/  ULDC UR6, c[0x0][0x14] ;  /* 0x0000050000067ab9 */ /* 0x000fe40000000800 */
[----:B------:R-:W-:Y:S02]  /*05e0*/  UIMAD.WIDE.U32 UR38, UR4, UR6, URZ ;  /* 0x00000006042672a5 */ /* 0x000fe4000f8e003f */
[----:B------:R-:W-:-:S04]  /*05f0*/  UIMAD UR41, UR5, UR6, URZ ;  /* 0x00000006052972a4 */ /* 0x000fc8000f8e023f */
[----:B------:R-:W-:Y:S01]  /*0600*/  UIADD3 UR41, UR39, UR41, URZ ;  /* 0x0000002927297290 */ /* 0x000fe2000fffe03f */
[----:B---34-:R-:W-:Y:S06]  /*0610*/  BAR.SYNC.DEFER_BLOCKING 0x0 ;  /* 0x0000000000007b1d */ /* 0x018fec0000010000 */
[----:B------:R-:W-:Y:S05]  /*0620*/  @!P2 BRA `(.L_x_3) ;  /* 0x000000600090a947 */ /* 0x000fea0003800000 */
[----:B------:R-:W-:-:S13]  /*0630*/  ISETP.GT.U32.AND P0, PT, R10, 0x1, PT ;  /* 0x000000010a00780c */ /* 0x000fda0003f04070 */
[----:B------:R-:W-:Y:S05]  /*0640*/  @P0 EXIT ;  /* 0x000000000000094d */ /* 0x000fea0003800000 */
[----:B------:R-:W-:Y:S01]  /*0650*/  ULDC.64 UR4, c[0x0][0x650] ;  /* 0x0001940000047ab9 */ /* 0x000fe20000000a00 */
[----:B------:R-:W-:Y:S01]  /*0660*/  PRMT R0, RZ, 0x7610, R0 ;  /* 0x00007610ff007816 */ /* 0x000fe20000000000 */
[----:B------:R-:W-:Y:S01]  /*0670*/  IMAD.MOV.U32 R101, RZ, RZ, -0x1 ;  /* 0xffffffffff657424 */ /* 0x000fe200078e00ff */
[----:B------:R-:W-:Y:S01]  /*0680*/  ISETP.GE.U32.AND P0, PT, R16, UR4, PT ;  /* 0x0000000410007c0c */ /* 0x000fe2000bf06070 */
[----:B------:R-:W-:Y:S02]  /*0690*/  IMAD.MOV.U32 R100, RZ, RZ, -0x1 ;  /* 0xffffffffff647424 */ /* 0x000fe400078e00ff */
[----:B------:R-:W-:Y:S01]  /*06a0*/  IMAD.MOV.U32 R99, RZ, RZ, -0x1 ;  /* 0xffffffffff637424 */ /* 0x000fe200078e00ff */
[----:B------:R-:W-:-:S13]  /*06b0*/  ISETP.GE.U32.AND.EX P0, PT, R17, UR5, PT, P0 ;  /* 0x0000000511007c0c */ /* 0x000fda000bf06100 */
[----:B------:R-:W-:Y:S05]  /*06c0*/  @P0 BRA `(.L_x_4) ;  /* 0x0000000400540947 */ /* 0x000fea0003800000 */
[----:B------:R-:W0:Y:S01]  /*06d0*/  LDC.64 R20, c[0x0][0x628] ;  /* 0x00018a00ff147b82 */ /* 0x000e220000000a00 */
[----:B------:R-:W-:Y:S02]  /*06e0*/  IMAD.MOV.U32 R8, RZ, RZ, R16 ;  /* 0x000000ffff087224 */ /* 0x000fe400078e0010 */
[----:B------:R-:W-:-:S05]  /*06f0*/  IMAD.MOV.U32 R9, RZ, RZ, R17 ;  /* 0x000000ffff097224 */ /* 0x000fca00078e0011 */
[----:B------:R-:W1:Y:S08]  /*0700*/  LDC R0, c[0x0][0x630] ;  /* 0x00018c00ff007b82 */ /* 0x000e700000000800 */
[----:B------:R-:W2:Y:S01]  /*0710*/  LDC.64 R22, c[0x0][0x620] ;  /* 0x00018800ff167b82 */ /* 0x000ea20000000a00 */
[----:B0-----:R-:W-:-:S04]  /*0720*/  ISETP.NE.U32.AND P0, PT, R20, RZ, PT ;  /* 0x000000ff1400720c */ /* 0x001fc80003f05070 */
[----:B------:R-:W-:-:S13]  /*0730*/  ISETP.NE.AND.EX P0, PT, R21, RZ, PT, P0 ;  /* 0x000000ff1500720c */ /* 0x000fda0003f05300 */
[----:B-12---:R-:W-:Y:S05]  /*0740*/  @!P0 BRA `(.L_x_5) ;  /* 0x0000000000288947 */ /* 0x006fea0003800000 */
[----:B------:R-:W0:Y:S02]  /*0750*/  LDC R13, c[0x0][0x634] ;  /* 0x00018d00ff0d7b82 */ /* 0x000e240000000800 */
[----:B0-----:R-:W-:-:S05]  /*0760*/  IADD3 R13, P0, R16, R13, RZ ;  /* 0x0000000d100d7210 */ /* 0x001fca0007f1e0ff */
[----:B------:R-:W-:-:S04]  /*0770*/  IMAD.X R15, RZ, RZ, R17, P0 ;  /* 0x000000ffff0f7224 */ /* 0x000fc800000e0611 */
[----:B------:R-:W-:-:S04]  /*0780*/  IMAD.WIDE.U32 R8, R15, R20, RZ ;  /* 0x000000140f087225 */ /* 0x000fc800078e00ff */
[----:B------:R-:W-:-:S04]  /*0790*/  IMAD.WIDE.U32 R10, P0, R13, R21, R8 ;  /* 0x000000150d0a7225 */ /* 0x000fc80007800008 */
[----:B------:R-:W-:-:S04]  /*07a0*/  IMAD.WIDE.U32 R8, R13, R20, RZ ;  /* 0x000000140d087225 */ /* 0x000fc800078e00ff */
[----:B------:R-:W-:Y:S01]  /*07b0*/  IMAD.X R13, RZ, RZ, RZ, P0 ;  /* 0x000000ffff0d7224 */ /* 0x000fe200000e06ff */
[----:B------:R-:W-:Y:S01]  /*07c0*/  IADD3 RZ, P0, R9, R10, RZ ;  /* 0x0000000a09ff7210 */ /* 0x000fe20007f1e0ff */
[----:B------:R-:W-:-:S04]  /*07d0*/  IMAD.MOV.U32 R12, RZ, RZ, R11 ;  /* 0x000000ffff0c7224 */ /* 0x000fc800078e000b */
[----:B------:R-:W-:-:S08]  /*07e0*/  IMAD.WIDE.U32.X R8, R15, R21, R12, P0 ;  /* 0x000000150f087225 */ /* 0x000fd000000e040c */
.L_x_5:
[-CC-:B------:R-:W-:Y:S01]  /*07f0*/  SHF.R.U64 R99, R8, R0.reuse, R9.reuse ;  /* 0x0000000008637219 */ /* 0x180fe20000001209 */
[----:B------:R-:W0:Y:S01]  /*0800*/  LDC R12, c[0x0][0x618] ;  /* 0x00018600ff0c7b82 */ /* 0x000e220000000800 */
[----:B------:R-:W-:Y:S01]  /*0810*/  SHF.R.U32.HI R7, RZ, R0, R9 ;  /* 0x00000000ff077219 */ /* 0x000fe20000011609 */
[----:B------:R-:W-:Y:S01]  /*0820*/  ULDC UR4, c[0x0][0x150] ;  /* 0x0000540000047ab9 */ /* 0x000fe20000000800 */
[----:B------:R-:W-:Y:S02]  /*0830*/  IADD3 R11, P0, RZ, -R99, RZ ;  /* 0x80000063ff0b7210 */ /* 0x000fe40007f1e0ff */
[----:B------:R-:W-:-:S03]  /*0840*/  I2FP.F32.U32 R0, R6 ;  /* 0x0000000600007245 */ /* 0x000fc60000201000 */
[----:B------:R-:W1:Y:S01]  /*0850*/  LDC.64 R30, c[0x0][0x640] ;  /* 0x00019000ff1e7b82 */ /* 0x000e620000000a00 */
[----:B------:R-:W-:Y:S02]  /*0860*/  IMAD.X R13, RZ, RZ, ~R7, P0 ;  /* 0x000000ffff0d7224 */ /* 0x000fe400000e0e07 */
[----:B------:R-:W-:Y:S01]  /*0870*/  FMUL R0, R0, UR4 ;  /* 0x0000000400007c20 */ /* 0x000fe20008400000 */
[----:B------:R-:W-:Y:S01]  /*0880*/  IMAD.WIDE.U32 R8, R11, R22, R16 ;  /* 0x000000160b087225 */ /* 0x000fe200078e0010 */
[----:B------:R-:W-:-:S03]  /*0890*/  ULDC UR4, c[0x0][0x154] ;  /* 0x0000550000047ab9 */ /* 0x000fc60000000800 */
[----:B------:R-:W-:Y:S01]  /*08a0*/  IMAD R10, R13, R22, RZ ;  /* 0x000000160d0a7224 */ /* 0x000fe200078e02ff */
[----:B------:R-:W2:Y:S01]  /*08b0*/  LDC R7, c[0x0][0x144] ;  /* 0x00005100ff077b82 */ /* 0x000ea20000000800 */
[----:B------:R-:W3:Y:S02]  /*08c0*/  F2I.U32.TRUNC.NTZ R0, R0 ;  /* 0x0000000000007305 */ /* 0x000ee4000020f000 */
[----:B------:R-:W-:-:S04]  /*08d0*/  IMAD R11, R11, R23, R10 ;  /* 0x000000170b0b7224 */ /* 0x000fc800078e020a */
[----:B------:R-:W-:Y:S01]  /*08e0*/  IMAD.IADD R9, R9, 0x1, R11 ;  /* 0x0000000109097824 */ /* 0x000fe200078e020b */
[----:B------:R-:W4:Y:S01]  /*08f0*/  LDC R24, c[0x0][0x608] ;  /* 0x00018200ff187b82 */ /* 0x000f220000000800 */
[----:B------:R-:W-:-:S03]  /*0900*/  IMAD.MOV.U32 R11, RZ, RZ, -0x1 ;  /* 0xffffffffff0b7424 */ /* 0x000fc600078e00ff */
[-CC-:B0-----:R-:W-:Y:S02]  /*0910*/  SHF.R.U64 R22, R8, R12.reuse, R9.reuse ;  /* 0x0000000c08167219 */ /* 0x181fe40000001209 */
[----:B------:R-:W-:Y:S02]  /*0920*/  I2FP.F32.U32 R8, R5 ;  /* 0x0000000500087245 */ /* 0x000fe40000201000 */
[----:B------:R-:W0:Y:S01]  /*0930*/  LDC R28, c[0x0][0x658] ;  /* 0x00019600ff1c7b82 */ /* 0x000e220000000800 */
[----:B-1----:R-:W-:Y:S01]  /*0940*/  ISETP.NE.U32.AND P0, PT, R30, RZ, PT ;  /* 0x000000ff1e00720c */ /* 0x002fe20003f05070 */
[----:B---3--:R-:W-:Y:S02]  /*0950*/  IMAD.MOV R10, RZ, RZ, -R0 ;  /* 0x000000ffff0a7224 */ /* 0x008fe400078e0a00 */
[----:B------:R-:W-:Y:S01]  /*0960*/  FMUL R8, R8, UR4 ;  /* 0x0000000408087c20 */ /* 0x000fe20008400000 */
[----:B------:R-:W-:Y:S02]  /*0970*/  SHF.R.U32.HI R9, RZ, R12, R9 ;  /* 0x0000000cff097219 */ /* 0x000fe40000011609 */
[----:B------:R-:W-:Y:S01]  /*0980*/  ISETP.NE.AND.EX P0, PT, R31, RZ, PT, P0 ;  /* 0x000000ff1f00720c */ /* 0x000fe20003f05300 */
[----:B------:R1:W3:Y:S01]  /*0990*/  F2I.U32.TRUNC.NTZ R15, R8 ;  /* 0x00000008000f7305 */ /* 0x0002e2000020f000 */
[----:B------:R-:W1:Y:S01]  /*09a0*/  LDC R20, c[0x0][0x148] ;  /* 0x00005200ff147b82 */ /* 0x000e620000000800 */
[----:B--2---:R-:W-:-:S07]  /*09b0*/  IMAD R0, R7, R10, R6 ;  /* 0x0000000a07007224 */ /* 0x004fce00078e0206 */
[----:B------:R-:W2:Y:S01]  /*09c0*/  LDC R26, c[0x0][0x600] ;  /* 0x00018000ff1a7b82 */ /* 0x000ea20000000800 */
[-CC-:B----4-:R-:W-:Y:S02]  /*09d0*/  SHF.R.U64 R32, R22, R24.reuse, R9.reuse ;  /* 0x0000001816207219 */ /* 0x190fe40000001209 */
[----:B------:R-:W-:Y:S01]  /*09e0*/  SHF.R.U32.HI R7, RZ, R24, R9 ;  /* 0x00000018ff077219 */ /* 0x000fe20000011609 */
[----:B------:R-:W-:-:S04]  /*09f0*/  IMAD.MOV.U32 R9, RZ, RZ, 0x1 ;  /* 0x00000001ff097424 */ /* 0x000fc800078e00ff */
[----:B------:R-:W4:Y:S01]  /*0a00*/  LDC R21, c[0x0][0x648] ;  /* 0x00019200ff157b82 */ /* 0x000f220000000800 */
[-C--:B0-----:R-:W-:Y:S02]  /*0a10*/  SHF.L.U32 R6, R11, R28.reuse, RZ ;  /* 0x0000001c0b067219 */ /* 0x081fe400000006ff */
[--C-:B------:R-:W-:Y:S02]  /*0a20*/  SHF.R.U64 R24, R32, R28, R7.reuse ;  /* 0x0000001c20187219 */ /* 0x100fe40000001207 */
[----:B------:R-:W-:Y:S02]  /*0a30*/  LOP3.LUT R13, RZ, R6, RZ, 0x33, !PT ;  /* 0x00000006ff0d7212 */ /* 0x000fe400078e33ff */
[-C--:B------:R-:W-:Y:S01]  /*0a40*/  SHF.R.U32.HI R7, RZ, R28.reuse, R7 ;  /* 0x0000001cff077219 */ /* 0x080fe20000011607 */
[----:B------:R-:W0:Y:S01]  /*0a50*/  LDC R23, c[0x0][0x638] ;  /* 0x00018e00ff177b82 */ /* 0x000e220000000800 */
[----:B------:R-:W-:Y:S01]  /*0a60*/  SHF.L.U32 R12, R9, R28, RZ ;  /* 0x0000001c090c7219 */ /* 0x000fe200000006ff */
[----:B------:R-:W-:-:S06]  /*0a70*/  IMAD.MOV.U32 R6, RZ, RZ, R24 ;  /* 0x000000ffff067224 */ /* 0x000fcc00078e0018 */
[----:B------:R-:W0:Y:S01]  /*0a80*/  LDC R101, c[0x0][0x610] ;  /* 0x00018400ff657b82 */ /* 0x000e220000000800 */
[----:B-1-3--:R-:W-:Y:S05]  /*0a90*/  @!P0 BRA `(.L_x_6) ;  /* 0x0000000000288947 */ /* 0x00afea0003800000 */
[----:B------:R-:W1:Y:S02]  /*0aa0*/  LDC R11, c[0x0][0x64c] ;  /* 0x00019300ff0b7b82 */ /* 0x000e640000000800 */
[----:B-1----:R-:W-:-:S05]  /*0ab0*/  IADD3 R11, P0, R24, R11, RZ ;  /* 0x0000000b180b7210 */ /* 0x002fca0007f1e0ff */
        /* <DEDUP_REMOVED lines=8> */
.L_x_6:
[----:B----4-:R-:W-:Y:S01]  /*0b40*/  SHF.R.U64 R6, R6, R21, R7 ;  /* 0x0000001506067219 */ /* 0x010fe20000001207 */
[----:B--2---:R-:W-:Y:S01]  /*0b50*/  VIADD R7, R26, 0xffffffff ;  /* 0xffffffff1a077836 */ /* 0x004fe20000000000 */
[----:B------:R-:W-:Y:S01]  /*0b60*/  LOP3.LUT R13, R32, R13, RZ, 0xc0, !PT ;  /* 0x0000000d200d7212 */ /* 0x000fe200078ec0ff */
[----:B------:R-:W-:Y:S02]  /*0b70*/  IMAD.MOV R15, RZ, RZ, -R15 ;  /* 0x000000ffff0f7224 */ /* 0x000fe400078e0a0f */
[----:B------:R-:W-:Y:S02]  /*0b80*/  IMAD.MOV R8, RZ, RZ, -R6 ;  /* 0x000000ffff087224 */ /* 0x000fe400078e0a06 */
[----:B------:R-:W-:Y:S01]  /*0b90*/  IMAD R13, R12, R6, R13 ;  /* 0x000000060c0d7224 */ /* 0x000fe200078e020d */
[----:B------:R-:W-:Y:S01]  /*0ba0*/  LOP3.LUT R6, R22, R7, RZ, 0xc0, !PT ;  /* 0x0000000716067212 */ /* 0x000fe200078ec0ff */
[----:B------:R-:W-:Y:S02]  /*0bb0*/  @P3 IMAD R0, R20, R15, R5 ;  /* 0x0000000f14003224 */ /* 0x000fe400078e0205 */
[----:B0-----:R-:W-:-:S02]  /*0bc0*/  IMAD R5, R8, R23, R24 ;  /* 0x0000001708057224 */ /* 0x001fc400078e0218 */
[----:B------:R-:W-:Y:S02]  /*0bd0*/  IMAD R101, R13, R101, R0 ;  /* 0x000000650d657224 */ /* 0x000fe400078e0200 */
[----:B------:R-:W-:Y:S02]  /*0be0*/  IMAD R6, R5, R26, R6 ;  /* 0x0000001a05067224 */ /* 0x000fe400078e0206 */
[----:B------:R-:W-:-:S03]  /*0bf0*/  IMAD.MOV.U32 R0, RZ, RZ, 0x1 ;  /* 0x00000001ff007424 */ /* 0x000fc600078e00ff */
[----:B------:R-:W-:Y:S02]  /*0c00*/  SEL R100, R6, R101, !P3 ;  /* 0x0000006506647207 */ /* 0x000fe40005800000 */
[----:B------:R-:W-:-:S07]  /*0c10*/  SEL R101, R101, R6, !P3 ;  /* 0x0000000665657207 */ /* 0x000fce0005800000 */
.L_x_4:
[----:B------:R-:W-:-:S08]  /*0c20*/  NOP ;  /* 0x0000000000007918 */ /* 0x000fd00000000000 */
[----:B------:R-:W0:Y:S02]  /*0c30*/  USETMAXREG.TRY_ALLOC.CTAPOOL UP0, 0xe8 ;  /* 0x000000e8000079c8 */ /* 0x000e240008000600 */
[----:B0-----:R-:W-:-:S13]  /*0c40*/  PLOP3.LUT P0, PT, PT, PT, UP0, 0x80, 0x0 ;  /* 0x000000000000781c */ /* 0x001fda0003f0f008 */
[----:B------:R-:W-:Y:S05]  /*0c50*/  @!P0 BRA `(.L_x_4) ;  /* 0xfffffffc00f08947 */ /* 0x000fea000383ffff */
[----:B------:R-:W-:Y:S01]  /*0c60*/  ULDC.64 UR4, c[0x0][0x598] ;  /* 0x0001660000047ab9 */ /* 0x000fe20000000a00 */
[----:B------:R-:W-:Y:S01]  /*0c70*/  ULDC.64 UR36, c[0x0][0x208] ;  /* 0x0000820000247ab9 */ /* 0x000fe20000000a00 */
[----:B------:R-:W-:-:S04]  /*0c80*/  ISETP.NE.U32.AND P0, PT, RZ, UR4, PT ;  /* 0x00000004ff007c0c */ /* 0x000fc8000bf05070 */
[----:B------:R-:W-:-:S13]  /*0c90*/  ISETP.NE.AND.EX P0, PT, RZ, UR5, PT, P0 ;  /* 0x00000005ff007c0c */ /* 0x000fda000bf05300 */
[----:B------:R-:W-:Y:S05]  /*0ca0*/  @!P0 BRA `(.L_x_7) ;  /* 0x00000000001c8947 */ /* 0x000fea0003800000 */
[----:B------:R-:W0:Y:S02]  /*0cb0*/  LDC.64 R6, c[0x0][0x598] ;  /* 0x00016600ff067b82 */ /* 0x000e240000000a00 */
[----:B0-----:R-:W2:Y:S02]  /*0cc0*/  LDG.E.64 R6, desc[UR36][R6.64] ;  /* 0x0000002406067981 */ /* 0x001ea4000c1e1b00 */
[----:B--2---:R-:W-:-:S04]  /*0cd0*/  ISETP.NE.U32.AND P0, PT, R6, RZ, PT ;  /* 0x000000ff0600720c */ /* 0x004fc80003f05070 */
[----:B------:R-:W-:-:S13]  /*0ce0*/  ISETP.NE.AND.EX P0, PT, R7, RZ, PT, P0 ;  /* 0x000000ff0700720c */ /* 0x000fda0003f05300 */
[----:B------:R-:W-:Y:S05]  /*0cf0*/  @!P0 BRA `(.L_x_7) ;  /* 0x0000000000088947 */ /* 0x000fea0003800000 */
[----:B------:R0:W5:Y:S01]  /*0d00*/  LD.E R19, desc[UR36][R6.64] ;  /* 0x0000002406137980 */ /* 0x000162000c101900 */
[----:B------:R-:W-:Y:S05]  /*0d10*/  BRA `(.L_x_8) ;  /* 0x0000000000247947 */ /* 0x000fea0003800000 */
.L_x_7:
[----:B------:R-:W-:Y:S02]  /*0d20*/  ULDC.64 UR4, c[0x0][0x588] ;  /* 0x0001620000047ab9 */ /* 0x000fe40000000a00 */
[----:B------:R-:W-:-:S04]  /*0d30*/  ISETP.NE.U32.AND P0, PT, RZ, UR4, PT ;  /* 0x00000004ff007c0c */ /* 0x000fc8000bf05070 */
[----:B------:R-:W-:-:S13]  /*0d40*/  ISETP.NE.AND.EX P0, PT, RZ, UR5, PT, P0 ;  /* 0x00000005ff007c0c */ /* 0x000fda000bf05300 */
[----:B------:R-:W-:Y:S05]  /*0d50*/  @!P0 BRA `(.L_x_9) ;  /* 0x00000000000c8947 */ /* 0x000fea0003800000 */
[----:B------:R-:W0:Y:S02]  /*0d60*/  LDC.64 R6, c[0x0][0x588] ;  /* 0x00016200ff067b82 */ /* 0x000e240000000a00 */
[----:B0-----:R1:W5:Y:S01]  /*0d70*/  LDG.E R19, desc[UR36][R6.64] ;  /* 0x0000002406137981 */ /* 0x001362000c1e1900 */
[----:B------:R-:W-:Y:S05]  /*0d80*/  BRA `(.L_x_8) ;  /* 0x0000000000087947 */ /* 0x000fea0003800000 */
.L_x_9:
[----:B------:R-:W-:Y:S02]  /*0d90*/  ULDC UR4, c[0x0][0x580] ;  /* 0x0001600000047ab9 */ /* 0x000fe40000000800 */
[----:B------:R-:W-:-:S07]  /*0da0*/  IMAD.U32 R19, RZ, RZ, UR4 ;  /* 0x00000004ff137e24 */ /* 0x000fce000f8e00ff */
.L_x_8:
[----:B------:R-:W-:Y:S02]  /*0db0*/  ULDC.64 UR4, c[0x0][0x5a0] ;  /* 0x0001680000047ab9 */ /* 0x000fe40000000a00 */
[----:B------:R-:W-:-:S04]  /*0dc0*/  ISETP.NE.U32.AND P0, PT, RZ, UR4, PT ;  /* 0x00000004ff007c0c */ /* 0x000fc8000bf05070 */
[----:B------:R-:W-:-:S13]  /*0dd0*/  ISETP.NE.AND.EX P0, PT, RZ, UR5, PT, P0 ;  /* 0x00000005ff007c0c */ /* 0x000fda000bf05300 */
[----:B------:R-:W-:Y:S05]  /*0de0*/  @!P0 BRA `(.L_x_10) ;  /* 0x00000000001c8947 */ /* 0x000fea0003800000 */
[----:B01----:R-:W0:Y:S02]  /*0df0*/  LDC.64 R6, c[0x0][0x5a0] ;  /* 0x00016800ff067b82 */ /* 0x003e240000000a00 */
[----:B0-----:R-:W2:Y:S02]  /*0e00*/  LDG.E.64 R6, desc[UR36][R6.64] ;  /* 0x0000002406067981 */ /* 0x001ea4000c1e1b00 */
[----:B--2---:R-:W-:-:S04]  /*0e10*/  ISETP.NE.U32.AND P0, PT, R6, RZ, PT ;  /* 0x000000ff0600720c */ /* 0x004fc80003f05070 */
[----:B------:R-:W-:-:S13]  /*0e20*/  ISETP.NE.AND.EX P0, PT, R7, RZ, PT, P0 ;  /* 0x000000ff0700720c */ /* 0x000fda0003f05300 */
[----:B------:R-:W-:Y:S05]  /*0e30*/  @!P0 BRA `(.L_x_10) ;  /* 0x0000000000088947 */ /* 0x000fea0003800000 */
[----:B------:R0:W5:Y:S01]  /*0e40*/  LD.E R88, desc[UR36][R6.64] ;  /* 0x0000002406587980 */ /* 0x000162000c101900 */
[----:B------:R-:W-:Y:S05]  /*0e50*/  BRA `(.L_x_11) ;  /* 0x0000000000247947 */ /* 0x000fea0003800000 */
.L_x_10:
[----:B------:R-:W-:Y:S02]  /*0e60*/  ULDC.64 UR4, c[0x0][0x590] ;  /* 0x0001640000047ab9 */ /* 0x000fe40000000a00 */
[----:B------:R-:W-:-:S04]  /*0e70*/  ISETP.NE.U32.AND P0, PT, RZ, UR4, PT ;  /* 0x00000004ff007c0c */ /* 0x000fc8000bf05070 */
[----:B------:R-:W-:-:S13]  /*0e80*/  ISETP.NE.AND.EX P0, PT, RZ, UR5, PT, P0 ;  /* 0x00000005ff007c0c */ /* 0x000fda000bf05300 */
[----:B------:R-:W-:Y:S05]  /*0e90*/  @!P0 BRA `(.L_x_12) ;  /* 0x00000000000c8947 */ /* 0x000fea0003800000 */
[----:B------:R-:W2:Y:S02]  /*0ea0*/  LDC.64 R88, c[0x0][0x590] ;  /* 0x00016400ff587b82 */ /* 0x000ea40000000a00 */
[----:B--2---:R2:W5:Y:S01]  /*0eb0*/  LDG.E R88, desc[UR36][R88.64] ;  /* 0x0000002458587981 */ /* 0x004562000c1e1900 */
[----:B------:R-:W-:Y:S05]  /*0ec0*/  BRA `(.L_x_11) ;  /* 0x0000000000087947 */ /* 0x000fea0003800000 */
.L_x_12:
[----:B------:R-:W-:Y:S02]  /*0ed0*/  ULDC UR4, c[0x0][0x584] ;  /* 0x0001610000047ab9 */ /* 0x000fe40000000800 */
[----:B------:R-:W-:-:S07]  /*0ee0*/  IMAD.U32 R88, RZ, RZ, UR4 ;  /* 0x00000004ff587e24 */ /* 0x000fce000f8e00ff */
.L_x_11:
[----:B------:R-:W-:-:S13]  /*0ef0*/  LOP3.LUT P0, RZ, R0, 0xff, RZ, 0xc0, !PT ;  /* 0x000000ff00ff7812 */ /* 0x000fda000780c0ff */
[----:B------:R-:W-:Y:S05]  /*0f00*/  @!P0 EXIT ;  /* 0x000000000000894d */ /* 0x000fea0003800000 */
[----:B------:R-:W3:Y:S01]  /*0f10*/  LDC R90, c[0x0][0x658] ;  /* 0x00019600ff5a7b82 */ /* 0x000ee20000000800 */
[----:B------:R-:W-:Y:S01]  /*0f20*/  ULDC.64 UR6, c[0x0][0x288] ;  /* 0x0000a20000067ab9 */ /* 0x000fe20000000a00 */
[----:B------:R-:W-:Y:S01]  /*0f30*/  LOP3.LUT R14, R14, 0x1, RZ, 0xc0, !PT ;  /* 0x000000010e0e7812 */ /* 0x000fe200078ec0ff */
[----:B------:R-:W-:Y:S01]  /*0f40*/  UIADD3 UR4, UR7, 0x7f, URZ ;  /* 0x0000007f07047890 */ /* 0x000fe2000fffe03f */
[----:B------:R-:W-:Y:S01]  /*0f50*/  SHF.R.U32.HI R0, RZ, 0x2, R3 ;  /* 0x00000002ff007819 */ /* 0x000fe20000011603 */
[----:B01----:R-:W-:Y:S01]  /*0f60*/  IMAD.MOV.U32 R7, RZ, RZ, -0x1 ;  /* 0xffffffffff077424 */ /* 0x003fe200078e00ff */
[----:B------:R-:W-:Y:S01]  /*0f70*/  SHF.R.U32.HI R4, RZ, 0x1, R4 ;  /* 0x00000001ff047819 */ /* 0x000fe20000011604 */
[----:B------:R-:W-:Y:S01]  /*0f80*/  USHF.R.S32.HI UR5, URZ, 0x1f, UR4 ;  /* 0x0000001f3f057899 */ /* 0x000fe20008011404 */
[----:B------:R-:W0:Y:S01]  /*0f90*/  LDC.64 R92, c[0x0][0x5c8] ;  /* 0x00017200ff5c7b82 */ /* 0x000e220000000a00 */
[----:B------:R-:W-:Y:S01]  /*0fa0*/  IMAD.SHL.U32 R5, R14, 0x40, RZ ;  /* 0x000000400e057824 */ /* 0x000fe200078e00ff */
[----:B------:R-:W-:Y:S01]  /*0fb0*/  LOP3.LUT R0, R0, 0x7, RZ, 0xc0, !PT ;  /* 0x0000000700007812 */ /* 0x000fe200078ec0ff */
[----:B------:R-:W-:Y:S01]  /*0fc0*/  ULEA.HI UR5, UR5, UR4, URZ, 0x7 ;  /* 0x0000000405057291 */ /* 0x000fe2000f8f383f */
[----:B------:R-:W-:Y:S01]  /*0fd0*/  LOP3.LUT R23, R4, 0x30, RZ, 0xc0, !PT ;  /* 0x0000003004177812 */ /* 0x000fe200078ec0ff */
[----:B------:R-:W-:Y:S01]  /*0fe0*/  IMAD.MOV.U32 R9, RZ, RZ, 0x1 ;  /* 0x00000001ff097424 */ /* 0x000fe200078e00ff */
[--C-:B------:R-:W-:Y:S01]  /*0ff0*/  LOP3.LUT R22, R5, 0x40, R0.reuse, 0xe2, !PT ;  /* 0x0000004005167812 */ /* 0x100fe200078ee200 */
[----:B------:R-:W-:Y:S01]  /*1000*/  USHF.R.S32.HI UR43, URZ, 0x7, UR5 ;  /* 0x000000073f2b7899 */ /* 0x000fe20008011405 */
[----:B------:R-:W1:Y:S01]  /*1010*/  LDC R95, c[0x0][0x600] ;  /* 0x00018000ff5f7b82 */ /* 0x000e620000000800 */
[-C--:B------:R-:W-:Y:S01]  /*1020*/  IADD3 R5, RZ, -R23.reuse, -R0 ;  /* 0x80000017ff057210 */ /* 0x080fe20007ffe800 */
[----:B------:R-:W-:Y:S01]  /*1030*/  IMAD.U32 R6, RZ, RZ, UR6 ;  /* 0x00000006ff067e24 */ /* 0x000fe2000f8e00ff */
[C---:B--2---:R-:W-:Y:S01]  /*1040*/  LOP3.LUT R89, R3.reuse, 0x3, RZ, 0xc0, !PT ;  /* 0x0000000303597812 */ /* 0x044fe200078ec0ff */
[----:B------:R-:W-:Y:S01]  /*1050*/  UISETP.LT.AND UP0, UPT, UR43, 0x1, UPT ;  /* 0x000000012b00788c */ /* 0x000fe2000bf01270 */
[----:B------:R-:W-:Y:S01]  /*1060*/  LOP3.LUT R94, R3, 0x80, RZ, 0xc0, !PT ;  /* 0x00000080035e7812 */ /* 0x000fe200078ec0ff */
[----:B------:R-:W-:Y:S01]  /*1070*/  IMAD R5, R14, -0x40, R5 ;  /* 0xffffffc00e057824 */ /* 0x000fe200078e0205 */
[----:B------:R-:W-:Y:S01]  /*1080*/  ULDC UR4, c[0x0][0x284] ;  /* 0x0000a10000047ab9 */ /* 0x000fe20000000800 */
[-C--:B---3--:R-:W-:Y:S01]  /*1090*/  SHF.L.U32 R7, R7, R90.reuse, RZ ;  /* 0x0000005a07077219 */ /* 0x088fe200000006ff */
[----:B------:R-:W-:Y:S01]  /*10a0*/  USEL UR44, UR43, 0x1, UP0 ;  /* 0x000000012b2c7887 */ /* 0x000fe20008000000 */
[----:B------:R-:W-:Y:S01]  /*10b0*/  LOP3.LUT R22, R22, R23, RZ, 0xfc, !PT ;  /* 0x0000001716167212 */ /* 0x000fe200078efcff */
[----:B------:R-:W-:Y:S01]  /*10c0*/  IMAD R89, R89, -0x2, R6 ;  /* 0xfffffffe59597824 */ /* 0x000fe200078e0206 */
[----:B------:R-:W-:Y:S01]  /*10d0*/  SHF.L.U32 R90, R9, R90, RZ ;  /* 0x0000005a095a7219 */ /* 0x000fe200000006ff */
[----:B------:R-:W-:Y:S01]  /*10e0*/  VIADD R97, R5, UR4 ;  /* 0x0000000405617c36 */ /* 0x000fe20008000000 */
[----:B------:R-:W-:Y:S01]  /*10f0*/  LOP3.LUT R98, R18, 0x1, RZ, 0xfc, !PT ;  /* 0x0000000112627812 */ /* 0x000fe200078efcff */
[----:B------:R-:W-:Y:S01]  /*1100*/  IMAD.MOV.U32 R23, RZ, RZ, RZ ;  /* 0x000000ffff177224 */ /* 0x000fe200078e00ff */
[C---:B0-----:R-:W-:Y:S01]  /*1110*/  SHF.L.U64.HI R91, R92.reuse, 0x3, R93 ;  /* 0x000000035c5b7819 */ /* 0x041fe2000001025d */
[----:B------:R-:W-:Y:S01]  /*1120*/  IMAD.SHL.U32 R92, R92, 0x8, RZ ;  /* 0x000000085c5c7824 */ /* 0x000fe200078e00ff */
[----:B------:R-:W-:Y:S01]  /*1130*/  SHF.R.U32.HI R94, RZ, 0x7, R94 ;  /* 0x00000007ff5e7819 */ /* 0x000fe2000001165e */
[----:B------:R-:W-:Y:S01]  /*1140*/  IMAD.SHL.U32 R93, R3, 0x2, RZ ;  /* 0x00000002035d7824 */ /* 0x000fe200078e00ff */
[----:B------:R-:W-:Y:S01]  /*1150*/  LOP3.LUT R96, RZ, R7, RZ, 0x33, !PT ;  /* 0x00000007ff607212 */ /* 0x000fe200078e33ff */
[----:B------:R-:W-:Y:S01]  /*1160*/  UIADD3 UR44, UR43, -UR44, URZ ;  /* 0x8000002c2b2c7290 */ /* 0x000fe2000fffe03f */
[----:B------:R-:W-:Y:S01]  /*1170*/  UMOV UR40, URZ ;  /* 0x0000003f00287c82 */ /* 0x000fe20008000000 */
[----:B-1----:R-:W-:Y:S01]  /*1180*/  VIADD R95, R95, 0xffffffff ;  /* 0xffffffff5f5f7836 */ /* 0x002fe20000000000 */
[----:B------:R-:W-:-:S09]  /*1190*/  UMOV UR42, URZ ;  /* 0x0000003f002a7c82 */ /* 0x000fd20008000000 */
.L_x_158:
[----:B0-----:R-:W0:Y:S01]  /*11a0*/  SHFL.IDX PT, R0, R94, RZ, 0x1f ;  /* 0x00001fff5e007589 */ /* 0x001e2200000e0000 */
[----:B-1----:R-:W1:Y:S01]  /*11b0*/  S2UR UR7, SR_CgaCtaId ;  /* 0x00000000000779c3 */ /* 0x002e620000008800 */
[----:B------:R-:W-:Y:S01]  /*11c0*/  UMOV UR6, 0x400 ;  /* 0x0000040000067882 */ /* 0x000fe20000000000 */
[----:B0-----:R-:W-:Y:S01]  /*11d0*/  R2UR UR4, R0 ;  /* 0x00000000000472ca */ /* 0x001fe200000e0000 */
[----:B-1----:R-:W-:-:S12]  /*11e0*/  ULEA UR46, UR7, UR6, 0x18 ;  /* 0x00000006072e7291 */ /* 0x002fd8000f8ec03f */
[----:B------:R-:W-:-:S04]  /*11f0*/  ULEA.HI UR5, UR4, UR4, URZ, 0x1 ;  /* 0x0000000404057291 */ /* 0x000fc8000f8f083f */
[----:B------:R-:W-:-:S04]  /*1200*/  ULOP3.LUT UR5, UR5, 0x7fffe, URZ, 0xc0, !UPT ;  /* 0x0007fffe05057892 */ /* 0x000fc8000f8ec03f */
[----:B------:R-:W-:-:S03]  /*1210*/  UIADD3 UR5, UR4, -UR5, URZ ;  /* 0x8000000504057290 */ /* 0x000fc6000fffe03f */
[----:B------:R-:W-:Y:S01]  /*1220*/  ULDC UR4, c[0x0][0x28c] ;  /* 0x0000a30000047ab9 */ /* 0x000fe20000000800 */
[----:B------:R-:W-:Y:S01]  /*1230*/  ULEA UR5, UR5, UR46, 0xd ;  /* 0x0000002e05057291 */ /* 0x000fe2000f8e683f */
[----:B------:R-:W-:-:S03]  /*1240*/  ISETP.LT.AND P0, PT, RZ, UR4, PT ;  /* 0x00000004ff007c0c */ /* 0x000fc6000bf01270 */
[----:B------:R-:W-:-:S04]  /*1250*/  UIADD3 UR5, UR5, 0x100, URZ ;  /* 0x0000010005057890 */ /* 0x000fc8000fffe03f */
[----:B------:R-:W-:-:S04]  /*1260*/  USHF.R.U32.HI UR5, URZ, 0x4, UR5 ;  /* 0x000000043f057899 */ /* 0x000fc80008011605 */
[----:B------:R-:W-:-:S04]  /*1270*/  ULOP3.LUT UR5, UR5, 0x3fff, URZ, 0xc0, !UPT ;  /* 0x00003fff05057892 */ /* 0x000fc8000f8ec03f */
[----:B------:R-:W-:Y:S01]  /*1280*/  ULOP3.LUT UR45, UR5, 0x10000, URZ, 0xfc, !UPT ;  /* 0x00010000052d7892 */ /* 0x000fe2000f8efc3f */
[----:B--2345:R-:W-:Y:S11]  /*1290*/  @P0 BRA `(.L_x_13) ;  /* 0x0000000000400947 */ /* 0x03cff60003800000 */
[----:B------:R-:W-:Y:S01]  /*12a0*/  MOV R0, 0x0 ;  /* 0x0000000000007802 */ /* 0x000fe20000000f00 */
[----:B------:R-:W-:Y:S01]  /*12b0*/  ULDC.64 UR4, c[0x4][0x68] ;  /* 0x01001a0000047ab9 */ /* 0x000fe20000000a00 */
[----:B------:R-:W-:Y:S01]  /*12c0*/  ULDC.64 UR6, c[0x4][0x8] ;  /* 0x0100020000067ab9 */ /* 0x000fe20000000a00 */
[----:B------:R-:W-:Y:S01]  /*12d0*/  IMAD.U32 R4, RZ, RZ, UR4 ;  /* 0x00000004ff047e24 */ /* 0x000fe2000f8e00ff */
[----:B------:R0:W1:Y:S01]  /*12e0*/  LDC.64 R14, c[0x4][R0] ;  /* 0x01000000000e7b82 */ /* 0x0000620000000a00 */
[----:B------:R-:W-:Y:S01]  /*12f0*/  IMAD.U32 R5, RZ, RZ, UR5 ;  /* 0x00000005ff057e24 */ /* 0x000fe2000f8e00ff */
[----:B------:R-:W-:Y:S01]  /*1300*/  ULDC.64 UR4, c[0x4][0x70] ;  /* 0x01001c0000047ab9 */ /* 0x000fe20000000a00 */
[----:B------:R-:W-:Y:S02]  /*1310*/  IMAD.U32 R10, RZ, RZ, UR6 ;  /* 0x00000006ff0a7e24 */ /* 0x000fe4000f8e00ff */
[----:B------:R-:W-:Y:S02]  /*1320*/  IMAD.U32 R6, RZ, RZ, UR4 ;  /* 0x00000004ff067e24 */ /* 0x000fe4000f8e00ff */
[----:B------:R-:W-:-:S02]  /*1330*/  IMAD.U32 R7, RZ, RZ, UR5 ;  /* 0x00000005ff077e24 */ /* 0x000fc4000f8e00ff */
[----:B------:R-:W-:Y:S02]  /*1340*/  IMAD.U32 R11, RZ, RZ, UR7 ;  /* 0x00000007ff0b7e24 */ /* 0x000fe4000f8e00ff */
[----:B------:R-:W-:Y:S02]  /*1350*/  IMAD.MOV.U32 R8, RZ, RZ, 0x1e1 ;  /* 0x000001e1ff087424 */ /* 0x000fe400078e00ff */
[----:B------:R-:W-:Y:S02]  /*1360*/  IMAD.MOV.U32 R12, RZ, RZ, 0x1 ;  /* 0x00000001ff0c7424 */ /* 0x000fe400078e00ff */
[----:B0-----:R-:W-:-:S07]  /*1370*/  IMAD.MOV.U32 R13, RZ, RZ, RZ ;  /* 0x000000ffff0d7224 */ /* 0x001fce00078e00ff */
[----:B------:R-:W-:-:S07]  /*1380*/  LEPC R20, `(.L_x_13) ;  /* 0x000000001014794e */ /* 0x000fce0000000000 */
[----:B-1---5:R-:W-:Y:S05]  /*1390*/  CALL.ABS.NOINC R14 ;  /* 0x000000000e007343 */ /* 0x022fea0003c00000 */
.L_x_13:
[----:B------:R-:W-:-:S13]  /*13a0*/  ISETP.NE.AND P0, PT, R98, 0x3, PT ;  /* 0x000000036200780c */ /* 0x000fda0003f05270 */
[----:B------:R-:W-:Y:S05]  /*13b0*/  @!P0 BRA `(.L_x_14) ;  /* 0x0000000000048947 */ /* 0x000fea0003800000 */
[----:B------:R-:W-:Y:S01]  /*13c0*/  BPT.TRAP 0x1 ;  /* 0x000000040000795c */ /* 0x000fe20000300000 */
.L_x_14:
[----:B------:R-:W-:Y:S02]  /*13d0*/  IMAD.U32 R3, RZ, RZ, UR42 ;  /* 0x0000002aff037e24 */ /* 0x000fe4000f8e00ff */
[----:B------:R-:W-:-:S03]  /*13e0*/  IMAD.U32 R0, RZ, RZ, UR40 ;  /* 0x00000028ff007e24 */ /* 0x000fc6000f8e00ff */
[----:B------:R-:W-:Y:S02]  /*13f0*/  LEA R3, R3, UR46, 0x3 ;  /* 0x0000002e03037c11 */ /* 0x000fe4000f8e18ff */
[----:B------:R-:W-:-:S04]  /*1400*/  SHF.L.U32 R0, R0, 0x1f, RZ ;  /* 0x0000001f00007819 */ /* 0x000fc800000006ff */
[----:B------:R0:W1:Y:S01]  /*1410*/  SYNCS.PHASECHK.TRANS64.TRYWAIT P1, [R3+URZ], R0 ;  /* 0x00000000030075a7 */ /* 0x000062000802017f */
[----:B------:R-:W-:Y:S05]  /*1420*/  @!P0 BRA `(.L_x_15) ;  /* 0x0000000000048947 */ /* 0x000fea0003800000 */
[----:B------:R-:W-:Y:S01]  /*1430*/  BPT.TRAP 0x1 ;  /* 0x000000040000795c */ /* 0x000fe20000300000 */
.L_x_15:
[----:B------:R-:W-:-:S05]  /*1440*/  IMAD.U32 R4, RZ, RZ, UR44 ;  /* 0x0000002cff047e24 */ /* 0x000fca000f8e00ff */
[----:B------:R-:W-:Y:S01]  /*1450*/  ISETP.GE.AND P2, PT, R4, 0x1, PT ;  /* 0x000000010400780c */ /* 0x000fe20003f46270 */
[----:B-1----:R-:W-:-:S12]  /*1460*/  @P1 BRA `(.L_x_16) ;  /* 0x0000000000081947 */ /* 0x002fd80003800000 */
[----:B------:R-:W1:Y:S02]  /*1470*/  SYNCS.PHASECHK.TRANS64.TRYWAIT P1, [R3+URZ], R0 ;  /* 0x00000000030075a7 */ /* 0x000e64000802017f */
[----:B-1----:R-:W-:Y:S05]  /*1480*/  @!P1 BRA `(.L_x_17) ;  /* 0x00000068006c9947 */ /* 0x002fea0003800000 */
.L_x_16:
[----:B------:R-:W-:Y:S05]  /*1490*/  WARPSYNC.ALL ;  /* 0x0000000000007948 */ /* 0x000fea0003800000 */
[----:B------:R-:W-:Y:S01]  /*14a0*/  UIADD3 UR4, UR46, 0x18100, URZ ;  /* 0x000181002e047890 */ /* 0x000fe2000fffe03f */
[----:B------:R-:W-:Y:S01]  /*14b0*/  WARPGROUP.ARRIVE ;  /* 0x00000000000079c5 */ /* 0x000fe20000000000 */
[----:B------:R-:W-:Y:S02]  /*14c0*/  ULEA UR5, UR42, UR45, 0xb ;  /* 0x0000002d2a057291 */ /* 0x000fe4000f8e583f */
[----:B------:R-:W-:Y:S01]  /*14d0*/  USHF.R.U32.HI UR4, URZ, 0x4, UR4 ;  /* 0x000000043f047899 */ /* 0x000fe20008011604 */
[----:B------:R-:W-:Y:S01]  /*14e0*/  UMOV UR9, 0x40000040 ;  /* 0x4000004000097882 */ /* 0x000fe20000000000 */
[----:B------:R-:W-:-:S02]  /*14f0*/  UMOV UR11, 0x40000040 ;  /* 0x40000040000b7882 */ /* 0x000fc40000000000 */
[----:B------:R-:W-:Y:S01]  /*1500*/  ULOP3.LUT UR4, UR4, 0x3fff, URZ, 0xc0, !UPT ;  /* 0x00003fff04047892 */ /* 0x000fe2000f8ec03f */
[----:B------:R-:W-:-:S03]  /*1510*/  UMOV UR8, UR5 ;  /* 0x0000000500087c82 */ /* 0x000fc60008000000 */
[----:B------:R-:W-:-:S04]  /*1520*/  ULOP3.LUT UR4, UR4, 0x10000, URZ, 0xfc, !UPT ;  /* 0x0001000004047892 */ /* 0x000fc8000f8efc3f */
[----:B------:R-:W-:-:S07]  /*1530*/  ULEA UR6, UR42, UR4, 0xb ;  /* 0x000000042a067291 */ /* 0x000fce000f8e583f */
[----:B------:R-:W-:Y:S02]  /*1540*/  UMOV UR10, UR6 ;  /* 0x00000006000a7c82 */ /* 0x000fe40008000000 */
[----:B------:R-:W-:Y:S01]  /*1550*/  HGMMA.64x128x16.F32.BF16 R24, gdesc[UR8], RZ, !UPT, gsb0 ;  /* 0x01e00000081879f0 */ /* 0x000fe2000c0018ff */
[----:B------:R-:W-:Y:S02]  /*1560*/  UIADD3 UR8, UR5, 0x2, URZ ;  /* 0x0000000205087890 */ /* 0x000fe4000fffe03f */
[----:B------:R-:W-:Y:S01]  /*1570*/  UIADD3 UR10, UR6, 0x2, URZ ;  /* 0x00000002060a7890 */ /* 0x000fe2000fffe03f */
[----:B------:R-:W-:Y:S01]  /*1580*/  UMOV UR9, 0x40000040 ;  /* 0x4000004000097882 */ /* 0x000fe20000000000 */
[----:B------:R-:W-:Y:S01]  /*1590*/  UMOV UR11, 0x40000040 ;  /* 0x40000040000b7882 */ /* 0x000fe20000000000 */
[----:B------:R-:W-:Y:S02]  /*15a0*/  WARPGROUP.DEPBAR.LE gsb0, 0x0 ;  /* 0x00008000000079c5 */ /* 0x000fe40000010000 */
[----:B------:R-:W-:-:S06]  /*15b0*/  WARPGROUP.ARRIVE ;  /* 0x00000000000079c5 */ /* 0x000fcc0000000000 */
[----:B------:R-:W-:Y:S01]  /*15c0*/  HGMMA.64x128x16.F32.BF16 R24, gdesc[UR8], R24, gsb0 ;  /* 0x01e00000081879f0 */ /* 0x000fe20008001818 */
        /* <DEDUP_REMOVED lines=41> */
[----:B------:R-:W-:Y:S03]  /*1860*/  HGMMA.64x128x16.F32.BF16 R24, gdesc[UR8], R24, gsb0 ;  /* 0x01e00000081879f0 */ /* 0x000fe60008001818 */
[----:B------:R-:W-:Y:S02]  /*1870*/  WARPGROUP.DEPBAR.LE gsb0, 0x0 ;  /* 0x00008000000079c5 */ /* 0x000fe40000010000 */
[----:B------:R-:W-:Y:S05]  /*1880*/  @!P2 BRA `(.L_x_18) ;  /* 0x00000004008ca947 */ /* 0x000fea0003800000 */
[----:B------:R-:W-:Y:S01]  /*1890*/  UIADD3 UR5, UR42, 0x1, URZ ;  /* 0x000000012a057890 */ /* 0x000fe2000fffe03f */
[----:B01----:R-:W-:-:S03]  /*18a0*/  IMAD.U32 R0, RZ, RZ, UR44 ;  /* 0x0000002cff007e24 */ /* 0x003fc6000f8e00ff */
[----:B------:R-:W-:-:S04]  /*18b0*/  UISETP.NE.AND UP0, UPT, UR5, 0x3, UPT ;  /* 0x000000030500788c */ /* 0x000fc8000bf05270 */
[----:B------:R-:W-:Y:S02]  /*18c0*/  USEL UR6, URZ, 0x1, UP0 ;  /* 0x000000013f067887 */ /* 0x000fe40008000000 */
[----:B------:R-:W-:Y:S02]  /*18d0*/  USEL UR5, UR5, URZ, UP0 ;  /* 0x0000003f05057287 */ /* 0x000fe40008000000 */
[----:B------:R-:W-:-:S06]  /*18e0*/  ULOP3.LUT UR6, UR40, UR6, URZ, 0x3c, !UPT ;  /* 0x0000000628067292 */ /* 0x000fcc000f8e3c3f */
[----:B------:R-:W-:Y:S01]  /*18f0*/  IMAD.U32 R5, RZ, RZ, UR6 ;  /* 0x00000006ff057e24 */ /* 0x000fe2000f8e00ff */
[----:B------:R-:W-:-:S06]  /*1900*/  UMOV UR6, UR42 ;  /* 0x0000002a00067c82 */ /* 0x000fcc0008000000 */
.L_x_25:
[----:B01----:R-:W-:Y:S05]  /*1910*/  @!P0 BRA `(.L_x_19) ;  /* 0x0000000000048947 */ /* 0x003fea0003800000 */
[----:B------:R-:W-:Y:S01]  /*1920*/  BPT.TRAP 0x1 ;  /* 0x000000040000795c */ /* 0x000fe20000300000 */
.L_x_19:
[----:B------:R-:W0:Y:S01]  /*1930*/  S2UR UR8, SR_CgaCtaId ;  /* 0x00000000000879c3 */ /* 0x000e220000008800 */
[----:B------:R-:W-:Y:S01]  /*1940*/  UMOV UR7, 0x400 ;  /* 0x0000040000077882 */ /* 0x000fe20000000000 */
[----:B------:R-:W-:Y:S01]  /*1950*/  SHF.L.U32 R3, R5, 0x1f, RZ ;  /* 0x0000001f05037819 */ /* 0x000fe200000006ff */
[----:B0-----:R-:W-:-:S04]  /*1960*/  ULEA UR7, UR8, UR7, 0x18 ;  /* 0x0000000708077291 */ /* 0x001fc8000f8ec03f */
[----:B------:R-:W-:-:S09]  /*1970*/  ULEA UR8, UR5, UR7, 0x3 ;  /* 0x0000000705087291 */ /* 0x000fd2000f8e183f */
[----:B------:R0:W1:Y:S01]  /*1980*/  SYNCS.PHASECHK.TRANS64.TRYWAIT P1, [UR8], R3 ;  /* 0x00000003ff0075a7 */ /* 0x0000620008020148 */
[----:B------:R-:W-:Y:S05]  /*1990*/  @!P0 BRA `(.L_x_20) ;  /* 0x0000000000048947 */ /* 0x000fea0003800000 */
[----:B------:R-:W-:Y:S01]  /*19a0*/  BPT.TRAP 0x1 ;  /* 0x000000040000795c */ /* 0x000fe20000300000 */
.L_x_20:
[----:B-1----:R-:W-:Y:S05]  /*19b0*/  @P1 BRA `(.L_x_21) ;  /* 0x0000000000081947 */ /* 0x002fea0003800000 */
[----:B------:R-:W1:Y:S02]  /*19c0*/  SYNCS.PHASECHK.TRANS64.TRYWAIT P1, [UR8], R3 ;  /* 0x00000003ff0075a7 */ /* 0x000e640008020148 */
[----:B-1----:R-:W-:Y:S05]  /*19d0*/  @!P1 BRA `(.L_x_22) ;  /* 0x00000064002c9947 */ /* 0x002fea0003800000 */
.L_x_21:
[----:B------:R-:W-:Y:S01]  /*19e0*/  ULEA UR12, UR5, UR45, 0xb ;  /* 0x0000002d050c7291 */ /* 0x000fe2000f8e583f */
[----:B------:R-:W-:Y:S01]  /*19f0*/  WARPGROUP.ARRIVE ;  /* 0x00000000000079c5 */ /* 0x000fe20000000000 */
[----:B------:R-:W-:Y:S01]  /*1a00*/  ULEA UR13, UR5, UR4, 0xb ;  /* 0x00000004050d7291 */ /* 0x000fe2000f8e583f */
[----:B------:R-:W-:Y:S01]  /*1a10*/  UMOV UR9, 0x40000040 ;  /* 0x4000004000097882 */ /* 0x000fe20000000000 */
[----:B------:R-:W-:-:S03]  /*1a20*/  UMOV UR11, 0x40000040 ;  /* 0x40000040000b7882 */ /* 0x000fc60000000000 */
[----:B------:R-:W-:Y:S02]  /*1a30*/  UMOV UR8, UR12 ;  /* 0x0000000c00087c82 */ /* 0x000fe40008000000 */
[----:B------:R-:W-:Y:S02]  /*1a40*/  UMOV UR10, UR13 ;  /* 0x0000000d000a7c82 */ /* 0x000fe40008000000 */
[----:B------:R-:W-:Y:S01]  /*1a50*/  HGMMA.64x128x16.F32.BF16 R24, gdesc[UR8], R24, gsb0 ;  /* 0x01e00000081879f0 */ /* 0x000fe20008001818 */
[----:B------:R-:W-:Y:S02]  /*1a60*/  UIADD3 UR8, UR12, 0x2, URZ ;  /* 0x000000020c087890 */ /* 0x000fe4000fffe03f */
[----:B------:R-:W-:Y:S01]  /*1a70*/  UIADD3 UR10, UR13, 0x2, URZ ;  /* 0x000000020d0a7890 */ /* 0x000fe2000fffe03f */
[----:B------:R-:W-:Y:S01]  /*1a80*/  UMOV UR9, 0x40000040 ;  /* 0x4000004000097882 */ /* 0x000fe20000000000 */
[----:B------:R-:W-:Y:S01]  /*1a90*/  UMOV UR11, 0x40000040 ;  /* 0x40000040000b7882 */ /* 0x000fe20000000000 */
[----:B------:R-:W-:-:S02]  /*1aa0*/  WARPGROUP.DEPBAR.LE gsb0, 0x0 ;  /* 0x00008000000079c5 */ /* 0x000fc40000010000 */
        /* <DEDUP_REMOVED lines=46> */
[----:B------:R-:W-:Y:S01]  /*1d90*/  BPT.TRAP 0x1 ;  /* 0x000000040000795c */ /* 0x000fe20000300000 */
.L_x_23:
[----:B------:R-:W-:Y:S01]  /*1da0*/  ULEA UR7, UR6, UR7, 0x3 ;  /* 0x0000000706077291 */ /* 0x000fe2000f8e183f */
[----:B------:R-:W-:-:S03]  /*1db0*/  ISETP.GT.U32.AND P1, PT, R18, 0x1, PT ;  /* 0x000000011200780c */ /* 0x000fc60003f24070 */
[----:B------:R-:W-:-:S04]  /*1dc0*/  UIADD3 UR7, UR7, 0x18, URZ ;  /* 0x0000001807077890 */ /* 0x000fc8000fffe03f */
[----:B------:R-:W-:-:S09]  /*1dd0*/  UPRMT UR7, URZ, 0x654, UR7 ;  /* 0x000006543f077896 */ /* 0x000fd20008000007 */
[----:B------:R-:W-:Y:S01]  /*1de0*/  SYNCS.ARRIVE.TRANS64.RED.A1T0 RZ, [UR7], RZ ;  /* 0x000000ffffff79a7 */ /* 0x000fe20008100407 */
[----:B------:R-:W-:Y:S05]  /*1df0*/  @P1 BRA `(.L_x_24) ;  /* 0x0000000000041947 */ /* 0x000fea0003800000 */
[----:B------:R-:W-:Y:S01]  /*1e00*/  BPT.TRAP 0x1 ;  /* 0x000000040000795c */ /* 0x000fe20000300000 */
.L_x_24:
[----:B------:R-:W-:Y:S01]  /*1e10*/  UIADD3 UR5, UR5, 0x1, URZ ;  /* 0x0000000105057890 */ /* 0x000fe2000fffe03f */
[C---:B------:R-:W-:Y:S01]  /*1e20*/  ISETP.GT.AND P1, PT, R0.reuse, 0x1, PT ;  /* 0x000000010000780c */ /* 0x040fe20003f24270 */
[----:B------:R-:W-:Y:S01]  /*1e30*/  UIADD3 UR6, UR6, 0x1, URZ ;  /* 0x0000000106067890 */ /* 0x000fe2000fffe03f */
[----:B------:R-:W-:Y:S01]  /*1e40*/  VIADD R0, R0, 0xffffffff ;  /* 0xffffffff00007836 */ /* 0x000fe20000000000 */
[----:B------:R-:W-:Y:S02]  /*1e50*/  UISETP.NE.AND UP0, UPT, UR5, 0x3, UPT ;  /* 0x000000030500788c */ /* 0x000fe4000bf05270 */
[----:B------:R-:W-:Y:S02]  /*1e60*/  UISETP.NE.AND UP1, UPT, UR6, 0x3, UPT ;  /* 0x000000030600788c */ /* 0x000fe4000bf25270 */
[----:B------:R-:W-:Y:S02]  /*1e70*/  USEL UR7, URZ, 0x1, UP0 ;  /* 0x000000013f077887 */ /* 0x000fe40008000000 */
[----:B------:R-:W-:-:S02]  /*1e80*/  USEL UR5, UR5, URZ, UP0 ;  /* 0x0000003f05057287 */ /* 0x000fc40008000000 */
[----:B------:R-:W-:Y:S02]  /*1e90*/  USEL UR6, UR6, URZ, UP1 ;  /* 0x0000003f06067287 */ /* 0x000fe40008800000 */
[----:B------:R-:W-:Y:S01]  /*1ea0*/  LOP3.LUT R5, R5, UR7, RZ, 0x3c, !PT ;  /* 0x0000000705057c12 */ /* 0x000fe2000f8e3cff */
[----:B------:R-:W-:Y:S09]  /*1eb0*/  @P1 BRA `(.L_x_25) ;  /* 0xfffffff800941947 */ /* 0x000ff2000383ffff */
.L_x_18:
[----:B01----:R-:W0:Y:S02]  /*1ec0*/  LDC R0, c[0x0][0x28c] ;  /* 0x0000a300ff007b82 */ /* 0x003e240000000800 */
[----:B0-----:R-:W-:-:S13]  /*1ed0*/  ISETP.GE.AND P1, PT, R0, 0x1, PT ;  /* 0x000000010000780c */ /* 0x001fda0003f26270 */
[----:B------:R-:W-:Y:S05]  /*1ee0*/  @!P1 BRA `(.L_x_26) ;  /* 0x0000000000409947 */ /* 0x000fea0003800000 */
[----:B------:R-:W-:Y:S05]  /*1ef0*/  @!P0 BRA `(.L_x_27) ;  /* 0x0000000000048947 */ /* 0x000fea0003800000 */
[----:B------:R-:W-:Y:S01]  /*1f00*/  BPT.TRAP 0x1 ;  /* 0x000000040000795c */ /* 0x000fe20000300000 */
.L_x_27:
[----:B------:R-:W0:Y:S01]  /*1f10*/  S2UR UR7, SR_CgaCtaId ;  /* 0x00000000000779c3 */ /* 0x000e220000008800 */
[----:B------:R-:W-:Y:S01]  /*1f20*/  UIADD3 UR6, UR44, UR42, URZ ;  /* 0x0000002a2c067290 */ /* 0x000fe2000fffe03f */
[----:B------:R-:W-:-:S03]  /*1f30*/  ISETP.GT.U32.AND P0, PT, R18, 0x1, PT ;  /* 0x000000011200780c */ /* 0x000fc60003f04070 */
[----:B------:R-:W-:-:S04]  /*1f40*/  UIMAD.WIDE.U32 UR4, UR6, -0x55555555, URZ ;  /* 0xaaaaaaab060478a5 */ /* 0x000fc8000f8e003f */
[----:B------:R-:W-:-:S03]  /*1f50*/  USHF.R.U32.HI UR4, URZ, 0x1, UR5 ;  /* 0x000000013f047899 */ /* 0x000fc60008011605 */
[----:B------:R-:W-:Y:S01]  /*1f60*/  UMOV UR5, 0x400 ;  /* 0x0000040000057882 */ /* 0x000fe20000000000 */
[----:B------:R-:W-:Y:S02]  /*1f70*/  UIMAD UR6, UR4, -0x3, UR6 ;  /* 0xfffffffd040678a4 */ /* 0x000fe4000f8e0206 */
[----:B0-----:R-:W-:-:S04]  /*1f80*/  ULEA UR5, UR7, UR5, 0x18 ;  /* 0x0000000507057291 */ /* 0x001fc8000f8ec03f */
[----:B------:R-:W-:-:S04]  /*1f90*/  ULEA UR6, UR6, UR5, 0x3 ;  /* 0x0000000506067291 */ /* 0x000fc8000f8e183f */
[----:B------:R-:W-:-:S04]  /*1fa0*/  UIADD3 UR6, UR6, 0x18, URZ ;  /* 0x0000001806067890 */ /* 0x000fc8000fffe03f */
[----:B------:R-:W-:-:S09]  /*1fb0*/  UPRMT UR6, URZ, 0x654, UR6 ;  /* 0x000006543f067896 */ /* 0x000fd20008000006 */
[----:B------:R-:W-:Y:S01]  /*1fc0*/  SYNCS.ARRIVE.TRANS64.RED.A1T0 RZ, [UR6], RZ ;  /* 0x000000ffffff79a7 */ /* 0x000fe20008100406 */
[----:B------:R-:W-:Y:S05]  /*1fd0*/  @P0 BRA `(.L_x_26) ;  /* 0x0000000000040947 */ /* 0x000fea0003800000 */
[----:B------:R-:W-:Y:S01]  /*1fe0*/  BPT.TRAP 0x1 ;  /* 0x000000040000795c */ /* 0x000fe20000300000 */
.L_x_26:
[----:B------:R-:W-:Y:S01]  /*1ff0*/  IMAD.SHL.U32 R6, R100, 0x80, RZ ;  /* 0x0000008064067824 */ /* 0x000fe200078e00ff */
[----:B------:R-:W-:Y:S01]  /*2000*/  UIADD3 UR42, UR43, UR42, URZ ;  /* 0x0000002a2b2a7290 */ /* 0x000fe2000fffe03f */
[----:B------:R-:W-:Y:S01]  /*2010*/  SHF.R.S32.HI R11, RZ, 0x1f, R99 ;  /* 0x0000001fff0b7819 */ /* 0x000fe20000011463 */
[----:B------:R-:W-:Y:S01]  /*2020*/  UISETP.GE.U32.AND UP1, UPT, UR43, 0x3, UPT ;  /* 0x000000032b00788c */ /* 0x000fe2000bf26070 */
[----:B------:R-:W-:Y:S01]  /*2030*/  IMAD.SHL.U32 R10, R101, 0x80, RZ ;  /* 0x00000080650a7824 */ /* 0x000fe200078e00ff */
[----:B------:R-:W-:Y:S01]  /*2040*/  ULDC UR7, c[0x0][0x288] ;  /* 0x0000a20000077ab9 */ /* 0x000fe20000000800 */
[C---:B------:R-:W-:Y:S01]  /*2050*/  LOP3.LUT R8, R6.reuse, 0x6, R93, 0xf8, !PT ;  /* 0x0000000606087812 */ /* 0x040fe200078ef85d */
[----:B------:R-:W-:Y:S01]  /*2060*/  UISETP.GT.U32.AND UP0, UPT, UR42, 0x2, UPT ;  /* 0x000000022a00788c */ /* 0x000fe2000bf04070 */
[----:B------:R-:W-:Y:S01]  /*2070*/  ISETP.GE.AND P0, PT, R6, UR7, PT ;  /* 0x0000000706007c0c */ /* 0x000fe2000bf06270 */
[----:B------:R-:W-:Y:S01]  /*2080*/  ULDC.64 UR4, c[0x0][0x5d0] ;  /* 0x0001740000047ab9 */ /* 0x000fe20000000a00 */
[--C-:B------:R-:W-:Y:S01]  /*2090*/  SHF.R.S32.HI R9, RZ, 0x1f, R8.reuse ;  /* 0x0000001fff097819 */ /* 0x100fe20000011408 */
[----:B------:R-:W-:Y:S01]  /*20a0*/  ULDC UR10, c[0x0][0x284] ;  /* 0x0000a100000a7ab9 */ /* 0x000fe20000000800 */
[----:B------:R-:W-:Y:S01]  /*20b0*/  IMAD R0, R11, UR4, RZ ;  /* 0x000000040b007c24 */ /* 0x000fe2000f8e02ff */
[----:B------:R-:W-:Y:S01]  /*20c0*/  UISETP.LT.U32.AND UP0, UPT, UR43, 0x3, UP0 ;  /* 0x000000032b00788c */ /* 0x000fe20008701070 */
[----:B------:R-:W-:Y:S01]  /*20d0*/  ISETP.GE.OR P0, PT, R10, UR10, P0 ;  /* 0x0000000a0a007c0c */ /* 0x000fe20008706670 */
[----:B------:R-:W-:Y:S01]  /*20e0*/  IMAD.WIDE.U32 R4, R99, UR4, R8 ;  /* 0x0000000463047c25 */ /* 0x000fe2000f8e0008 */
[----:B------:R-:W-:Y:S01]  /*20f0*/  ULDC.64 UR8, c[0x0][0x5c8] ;  /* 0x0001720000087ab9 */ /* 0x000fe20000000a00 */
[----:B------:R-:W-:-:S02]  /*2100*/  USEL UR6, URZ, 0x1, !UP0 ;  /* 0x000000013f067887 */ /* 0x000fc4000c000000 */
[----:B------:R-:W-:Y:S01]  /*2110*/  IMAD R3, R99, UR5, R0 ;  /* 0x0000000563037c24 */ /* 0x000fe2000f8e0200 */
[----:B------:R-:W-:Y:S01]  /*2120*/  @UP1 UIMAD.WIDE.U32 UR4, UR42, -0x55555555, URZ ;  /* 0xaaaaaaab2a0418a5 */ /* 0x000fe2000f8e003f */
[----:B------:R-:W-:Y:S01]  /*2130*/  IMAD.WIDE R100, R101, 0x80, R22 ;  /* 0x0000008065647825 */ /* 0x000fe200078e0216 */
[----:B------:R-:W-:Y:S02]  /*2140*/  ULOP3.LUT UR40, UR40, UR6, URZ, 0x3c, !UPT ;  /* 0x0000000628287292 */ /* 0x000fe4000f8e3c3f */
[----:B------:R-:W-:Y:S01]  /*2150*/  @UP1 USHF.R.U32.HI UR4, URZ, 0x1, UR5 ;  /* 0x000000013f041899 */ /* 0x000fe20008011605 */
[----:B------:R-:W-:Y:S02]  /*2160*/  IMAD.IADD R5, R5, 0x1, R3 ;  /* 0x0000000105057824 */ /* 0x000fe400078e0203 */
[----:B------:R-:W-:Y:S01]  /*2170*/  IMAD R3, R101, UR8, RZ ;  /* 0x0000000865037c24 */ /* 0x000fe2000f8e02ff */
[----:B------:R-:W-:Y:S01]  /*2180*/  @UP1 ULOP3.LUT UR40, UR40, 0x1, UR4, 0x78, !UPT ;  /* 0x0000000128281892 */ /* 0x000fe2000f8e7804 */
[----:B------:R-:W-:-:S04]  /*2190*/  IMAD.WIDE.U32 R102, R100, UR8, R4 ;  /* 0x0000000864667c25 */ /* 0x000fc8000f8e0004 */
[----:B------:R-:W-:Y:S02]  /*21a0*/  IMAD R7, R100, UR9, R3 ;  /* 0x0000000964077c24 */ /* 0x000fe4000f8e0203 */
[----:B------:R-:W-:Y:S01]  /*21b0*/  IMAD.MOV.U32 R0, RZ, RZ, -0x1 ;  /* 0xffffffffff007424 */ /* 0x000fe200078e00ff */
[----:B------:R-:W-:Y:S06]  /*21c0*/  @P0 BRA `(.L_x_28) ;  /* 0x00000040001c0947 */ /* 0x000fec0003800000 */
[----:B-----5:R-:W-:Y:S01]  /*21d0*/  FSETP.NEU.AND P0, PT, R88, RZ, PT ;  /* 0x000000ff5800720b */ /* 0x020fe20003f0d000 */
[----:B------:R-:W-:Y:S01]  /*21e0*/  IMAD.IADD R4, R89, 0x1, -R6 ;  /* 0x0000000159047824 */ /* 0x000fe200078e0a06 */
[----:B------:R-:W-:Y:S01]  /*21f0*/  BSSY B0, `(.L_x_28) ;  /* 0x0000404000007945 */ /* 0x000fe20003800000 */
[----:B------:R-:W-:Y:S02]  /*2200*/  IMAD.IADD R3, R97, 0x1, -R10 ;  /* 0x0000000161037824 */ /* 0x000fe400078e0a0a */
[----:B------:R-:W-:Y:S01]  /*2210*/  IMAD.IADD R113, R103, 0x1, R7 ;  /* 0x0000000167717824 */ /* 0x000fe200078e0207 */
[----:B------:R-:W-:-:S04]  /*2220*/  ISETP.GT.AND P2, PT, R4, RZ, PT ;  /* 0x000000ff0400720c */ /* 0x000fc80003f44270 */
[----:B------:R-:W-:-:S03]  /*2230*/  ISETP.GT.AND P1, PT, R3, RZ, P2 ;  /* 0x000000ff0300720c */ /* 0x000fc60001724270 */
[----:B------:R-:W-:Y:S10]  /*2240*/  @!P0 BRA `(.L_x_29) ;  /* 0x0000002c00288947 */ /* 0x000ff40003800000 */
[----:B------:R-:W0:Y:S01]  /*2250*/  LDC.64 R106, c[0x0][0x5b8] ;  /* 0x00016e00ff6a7b82 */ /* 0x000e220000000a00 */
[----:B------:R-:W-:-:S07]  /*2260*/  ULDC.64 UR4, c[0x0][0x5c0] ;  /* 0x0001700000047ab9 */ /* 0x000fce0000000a00 */
[----:B------:R-:W1:Y:S08]  /*2270*/  LDC.64 R108, c[0x0][0x5b0] ;  /* 0x00016c00ff6c7b82 */ /* 0x000e700000000a00 */
[----:B------:R-:W2:Y:S01]  /*2280*/  LDC.64 R110, c[0x0][0x5a8] ;  /* 0x00016a00ff6e7b82 */ /* 0x000ea20000000a00 */
[-C--:B0-----:R-:W-:Y:S02]  /*2290*/  IMAD R6, R11, R106.reuse, RZ ;  /* 0x0000006a0b067224 */ /* 0x081fe400078e02ff */
[----:B------:R-:W-:-:S04]  /*22a0*/  IMAD.WIDE.U32 R104, R99, R106, R8 ;  /* 0x0000006a63687225 */ /* 0x000fc800078e0008 */
[----:B------:R-:W-:Y:S02]  /*22b0*/  IMAD R103, R99, R107, R6 ;  /* 0x0000006b63677224 */ /* 0x000fe400078e0206 */
[-C--:B-1----:R-:W-:Y:S02]  /*22c0*/  IMAD R5, R101, R108.reuse, RZ ;  /* 0x0000006c65057224 */ /* 0x082fe400078e02ff */
[----:B------:R-:W-:Y:S02]  /*22d0*/  IMAD.IADD R13, R105, 0x1, R103 ;  /* 0x00000001690d7824 */ /* 0x000fe400078e0267 */
[----:B------:R-:W-:Y:S02]  /*22e0*/  IMAD.MOV.U32 R12, RZ, RZ, R104 ;  /* 0x000000ffff0c7224 */ /* 0x000fe400078e0068 */
[C---:B------:R-:W-:Y:S02]  /*22f0*/  IMAD R107, R100.reuse, R109, R5 ;  /* 0x0000006d646b7224 */ /* 0x040fe400078e0205 */
[----:B------:R-:W-:-:S04]  /*2300*/  IMAD.WIDE.U32 R6, R100, R108, R12 ;  /* 0x0000006c64067225 */ /* 0x000fc800078e000c */
[----:B------:R-:W-:Y:S01]  /*2310*/  IMAD.IADD R5, R7, 0x1, R107 ;  /* 0x0000000107057824 */ /* 0x000fe200078e026b */
[----:B--2---:R-:W-:-:S04]  /*2320*/  LEA R14, P0, R6, R110, 0x1 ;  /* 0x0000006e060e7211 */ /* 0x004fc800078008ff */
[----:B------:R-:W-:-:S05]  /*2330*/  LEA.HI.X R15, R6, R111, R5, 0x1, P0 ;  /* 0x0000006f060f7211 */ /* 0x000fca00000f0c05 */
[----:B------:R0:W2:Y:S01]  /*2340*/  @P1 LDG.E.LTC128B.U16 R5, desc[UR36][R14.64] ;  /* 0x000000240e051981 */ /* 0x0000a2000c1e1520 */
[----:B------:R-:W-:Y:S01]  /*2350*/  LEA R10, P0, R102, UR4, 0x1 ;  /* 0x00000004660a7c11 */ /* 0x000fe2000f8008ff */
[----:B------:R-:W-:Y:S01]  /*2360*/  IMAD.WIDE.U32 R6, R100, R108, R8 ;  /* 0x0000006c64067225 */ /* 0x000fe200078e0008 */
[----:B------:R-:W-:Y:S03]  /*2370*/  BSSY B1, `(.L_x_30) ;  /* 0x0000012000017945 */ /* 0x000fe60003800000 */
[----:B------:R-:W-:Y:S02]  /*2380*/  IMAD.IADD R7, R107, 0x1, R7 ;  /* 0x000000016b077824 */ /* 0x000fe400078e0207 */
[----:B------:R-:W-:Y:S01]  /*2390*/  IMAD.WIDE.U32 R20, R99, R106, R6 ;  /* 0x0000006a63147225 */ /* 0x000fe200078e0006 */
[----:B0-----:R-:W-:-:S03]  /*23a0*/  SHF.L.U64.HI R15, R108, 0x3, R109 ;  /* 0x000000036c0f7819 */ /* 0x001fc6000001026d */
[----:B------:R-:W-:Y:S01]  /*23b0*/  IMAD.IADD R7, R103, 0x1, R21 ;  /* 0x0000000167077824 */ /* 0x000fe200078e0215 */
[----:B------:R-:W-:Y:S01]  /*23c0*/  LEA R6, P4, R20, R110, 0x1 ;  /* 0x0000006e14067211 */ /* 0x000fe200078808ff */
[----:B------:R-:W-:-:S03]  /*23d0*/  IMAD.SHL.U32 R14, R108, 0x8, RZ ;  /* 0x000000086c0e7824 */ /* 0x000fc600078e00ff */
[----:B------:R-:W-:Y:S01]  /*23e0*/  LEA.HI.X R7, R20, R111, R7, 0x1, P4 ;  /* 0x0000006f14077211 */ /* 0x000fe200020f0c07 */
[----:B--2---:R-:W-:-:S04]  /*23f0*/  IMAD.U32 R11, R5, 0x10000, RZ ;  /* 0x00010000050b7824 */ /* 0x004fc800078e00ff */
[----:B------:R-:W-:-:S04]  /*2400*/  FMUL R11, R11, R88 ;  /* 0x000000580b0b7220 */ /* 0x000fc80000400000 */
[----:B------:R-:W-:Y:S01]  /*2410*/  FFMA R24, R24, R19, R11 ;  /* 0x0000001318187223 */ /* 0x000fe2000000000b */
[----:B------:R-:W-:Y:S02]  /*2420*/  LEA.HI.X R11, R102, UR5, R113, 0x1, P0 ;  /* 0x00000005660b7c11 */ /* 0x000fe400080f0c71 */
[----:B------:R-:W-:Y:S02]  /*2430*/  ISETP.GT.AND P0, PT, R4, 0x1, PT ;  /* 0x000000010400780c */ /* 0x000fe40003f04270 */
[----:B------:R-:W-:Y:S02]  /*2440*/  F2FP.BF16.F32.PACK_AB R24, RZ, R24 ;  /* 0x00000018ff18723e */ /* 0x000fe400000010ff */
[----:B------:R-:W-:-:S03]  /*2450*/  ISETP.GT.AND P3, PT, R3, RZ, P0 ;  /* 0x000000ff0300720c */ /* 0x000fc60000764270 */
[----:B------:R0:W-:Y:S10]  /*2460*/  @P1 STG.E.U16 desc[UR36][R10.64], R24 ;  /* 0x000000180a001986 */ /* 0x0001f4000c101524 */
[----:B------:R-:W-:Y:S05]  /*2470*/  @!P3 BRA `(.L_x_31) ;  /* 0x000000000004b947 */ /* 0x000fea0003800000 */
[----:B------:R1:W5:Y:S02]  /*2480*/  LDG.E.LTC128B.U16 R5, desc[UR36][R6.64+0x2] ;  /* 0x0000022406057981 */ /* 0x000364000c1e1520 */
.L_x_31:
[----:B------:R-:W-:Y:S05]  /*2490*/  BSYNC B1 ;  /* 0x0000000000017941 */ /* 0x000fea0003800000 */
.L_x_30:
[----:B-----5:R-:W-:Y:S01]  /*24a0*/  IMAD.U32 R101, R5, 0x10000, RZ ;  /* 0x0001000005657824 */ /* 0x020fe200078e00ff */
[----:B------:R-:W-:Y:S01]  /*24b0*/  ISETP.GT.AND P2, PT, R3, 0x8, P2 ;  /* 0x000000080300780c */ /* 0x000fe20001744270 */
[----:B------:R-:W-:Y:S01]  /*24c0*/  IMAD.WIDE.U32 R20, R100, R108, R14 ;  /* 0x0000006c64147225 */ /* 0x000fe200078e000e */
[----:B0-----:R-:W-:-:S03]  /*24d0*/  PRMT R24, R5, 0x7610, R24 ;  /* 0x0000761005187816 */ /* 0x001fc60000000018 */
[----:B------:R-:W-:Y:S01]  /*24e0*/  FMUL R12, R101, R88 ;  /* 0x00000058650c7220 */ /* 0x000fe20000400000 */
[----:B------:R-:W-:Y:S01]  /*24f0*/  IMAD.IADD R107, R107, 0x1, R21 ;  /* 0x000000016b6b7824 */ /* 0x000fe200078e0215 */
[----:B------:R-:W-:Y:S02]  /*2500*/  IADD3 R104, P1, R104, R20, RZ ;  /* 0x0000001468687210 */ /* 0x000fe40007f3e0ff */
[----:B------:R-:W-:-:S03]  /*2510*/  FFMA R12, R25, R19, R12 ;  /* 0x00000013190c7223 */ /* 0x000fc6000000000c */
[----:B------:R-:W-:Y:S02]  /*2520*/  IMAD.X R13, R107, 0x1, R13, P1 ;  /* 0x000000016b0d7824 */ /* 0x000fe400008e060d */
[----:B------:R-:W-:Y:S02]  /*2530*/  F2FP.BF16.F32.PACK_AB R12, RZ, R12 ;  /* 0x0000000cff0c723e */ /* 0x000fe400000010ff */
[----:B------:R-:W-:Y:S02]  /*2540*/  LEA R14, P1, R104, R110, 0x1 ;  /* 0x0000006e680e7211 */ /* 0x000fe400078208ff */
[----:B------:R-:W-:Y:S02]  /*2550*/  PRMT R21, R12, 0x7610, R21 ;  /* 0x000076100c157816 */ /* 0x000fe40000000015 */
[----:B------:R-:W-:-:S03]  /*2560*/  LEA.HI.X R15, R104, R111, R13, 0x1, P1 ;  /* 0x0000006f680f7211 */ /* 0x000fc600008f0c0d */
[----:B------:R0:W-:Y:S04]  /*2570*/  @P3 STG.E.U16 desc[UR36][R10.64+0x2], R21 ;  /* 0x000002150a003986 */ /* 0x0001e8000c101524 */
[----:B------:R-:W2:Y:S01]  /*2580*/  @P2 LDG.E.LTC128B.U16 R24, desc[UR36][R14.64] ;  /* 0x000000240e182981 */ /* 0x000ea2000c1e1520 */
[----:B------:R-:W-:Y:S01]  /*2590*/  IADD3 R20, P1, R8, R20, RZ ;  /* 0x0000001408147210 */ /* 0x000fe20007f3e0ff */
[----:B------:R-:W-:Y:S01]  /*25a0*/  BSSY B1, `(.L_x_32) ;  /* 0x0000011000017945 */ /* 0x000fe20003800000 */
[C---:B------:R-:W-:Y:S02]  /*25b0*/  SHF.L.U64.HI R13, R92.reuse, 0x1, R91 ;  /* 0x000000015c0d7819 */ /* 0x040fe4000001025b */
[----:B------:R-:W-:Y:S01]  /*25c0*/  ISETP.GT.AND P0, PT, R3, 0x8, P0 ;  /* 0x000000080300780c */ /* 0x000fe20000704270 */
[----:B0-----:R-:W-:Y:S01]  /*25d0*/  IMAD.X R21, R9, 0x1, R107, P1 ;  /* 0x0000000109157824 */ /* 0x001fe200008e066b */
[----:B------:R-:W-:Y:S01]  /*25e0*/  LEA R12, P1, R92, R10, 0x1 ;  /* 0x0000000a5c0c7211 */ /* 0x000fe200078208ff */
[----:B------:R-:W-:-:S04]  /*25f0*/  IMAD.WIDE.U32 R20, R99, R106, R20 ;  /* 0x0000006a63147225 */ /* 0x000fc800078e0014 */
[----:B------:R-:W-:Y:S01]  /*2600*/  IMAD.X R13, R13, 0x1, R11, P1 ;  /* 0x000000010d0d7824 */ /* 0x000fe200008e060b */
[----:B------:R-:W-:Y:S01]  /*2610*/  LEA R8, P3, R20, R110, 0x1 ;  /* 0x0000006e14087211 */ /* 0x000fe200078608ff */
[----:B------:R-:W-:-:S05]  /*2620*/  IMAD.IADD R9, R103, 0x1, R21 ;  /* 0x0000000167097824 */ /* 0x000fca00078e0215 */
[----:B------:R-:W-:Y:S01]  /*2630*/  LEA.HI.X R9, R20, R111, R9, 0x1, P3 ;  /* 0x0000006f14097211 */ /* 0x000fe200018f0c09 */
[----:B--2---:R-:W-:-:S04]  /*2640*/  IMAD.U32 R5, R24, 0x10000, RZ ;  /* 0x0001000018057824 */ /* 0x004fc800078e00ff */
[----:B------:R-:W-:-:S04]  /*2650*/  FMUL R5, R5, R88 ;  /* 0x0000005805057220 */ /* 0x000fc80000400000 */
[----:B------:R-:W-:-:S05]  /*2660*/  FFMA R5, R26, R19, R5 ;  /* 0x000000131a057223 */ /* 0x000fca0000000005 */
[----:B------:R-:W-:-:S05]  /*2670*/  F2FP.BF16.F32.PACK_AB R5, RZ, R5 ;  /* 0x00000005ff05723e */ /* 0x000fca00000010ff */
[----:B------:R0:W-:Y:S01]  /*2680*/  @P2 STG.E.U16 desc[UR36][R12.64], R5 ;  /* 0x000000050c002986 */ /* 0x0001e2000c101524 */
[----:B------:R-:W-:Y:S05]  /*2690*/  @!P0 BRA `(.L_x_33) ;  /* 0x0000000000048947 */ /* 0x000fea0003800000 */
[----:B------:R2:W5:Y:S02]  /*26a0*/  LDG.E.LTC128B.U16 R24, desc[UR36][R8.64+0x2] ;  /* 0x0000022408187981 */ /* 0x000564000c1e1520 */
.L_x_33:
[----:B------:R-:W-:Y:S05]  /*26b0*/  BSYNC B1 ;  /* 0x0000000000017941 */ /* 0x000fea0003800000 */
.L_x_32:
[----:B0----5:R-:W-:Y:S01]  /*26c0*/  IMAD.U32 R5, R24, 0x10000, RZ ;  /* 0x0001000018057824 */ /* 0x021fe200078e00ff */
[----:B------:R-:W-:Y:S01]  /*26d0*/  ISETP.GT.AND P1, PT, R4, 0x8, PT ;  /* 0x000000080400780c */ /* 0x000fe20003f24270 */
[----:B------:R-:W-:Y:S02]  /*26e0*/  BSSY B1, `(.L_x_34) ;  /* 0x0000008000017945 */ /* 0x000fe40003800000 */
[----:B------:R-:W-:Y:S01]  /*26f0*/  FMUL R14, R5, R88 ;  /* 0x00000058050e7220 */ /* 0x000fe20000400000 */
[----:B------:R-:W-:-:S03]  /*2700*/  ISETP.GT.AND P2, PT, R3, RZ, P1 ;  /* 0x000000ff0300720c */ /* 0x000fc60000f44270 */
[----:B------:R-:W-:-:S05]  /*2710*/  FFMA R14, R27, R19, R14 ;  /* 0x000000131b0e7223 */ /* 0x000fca000000000e */
[----:B------:R-:W-:-:S05]  /*2720*/  F2FP.BF16.F32.PACK_AB R14, RZ, R14 ;  /* 0x0000000eff0e723e */ /* 0x000fca00000010ff */
[----:B------:R0:W-:Y:S01]  /*2730*/  @P0 STG.E.U16 desc[UR36][R12.64+0x2], R14 ;  /* 0x0000020e0c000986 */ /* 0x0001e2000c101524 */
[----:B------:R-:W-:Y:S05]  /*2740*/  @!P2 BRA `(.L_x_35) ;  /* 0x000000000004a947 */ /* 0x000fea0003800000 */
[----:B------:R3:W5:Y:S02]  /*2750*/  LDG.E.LTC128B.U16 R24, desc[UR36][R6.64+0x10] ;  /* 0x0000102406187981 */ /* 0x000764000c1e1520 */
.L_x_35:
[----:B------:R-:W-:Y:S05]  /*2760*/  BSYNC B1 ;  /* 0x0000000000017941 */ /* 0x000fea0003800000 */
.L_x_34:
[----:B-----5:R-:W-:Y:S01]  /*2770*/  IMAD.U32 R5, R24, 0x10000, RZ ;  /* 0x0001000018057824 */ /* 0x020fe200078e00ff */
        /* <DEDUP_REMOVED lines=9> */
.L_x_37:
[----:B------:R-:W-:Y:S05]  /*2810*/  BSYNC B1 ;  /* 0x0000000000017941 */ /* 0x000fea0003800000 */
.L_x_36:
[----:B----45:R-:W-:Y:S01]  /*2820*/  IMAD.U32 R5, R24, 0x10000, RZ ;  /* 0x0001000018057824 */ /* 0x030fe200078e00ff */
[----:B------:R-:W-:Y:S01]  /*2830*/  ISETP.GT.AND P1, PT, R3, 0x8, P1 ;  /* 0x000000080300780c */ /* 0x000fe20000f24270 */
[----:B------:R-:W-:Y:S02]  /*2840*/  BSSY B1, `(.L_x_38) ;  /* 0x0000007000017945 */ /* 0x000fe40003800000 */
[----:B0-----:R-:W-:-:S04]  /*2850*/  FMUL R14, R5, R88 ;  /* 0x00000058050e7220 */ /* 0x001fc80000400000 */
[----:B------:R-:W-:-:S05]  /*2860*/  FFMA R14, R29, R19, R14 ;  /* 0x000000131d0e7223 */ /* 0x000fca000000000e */
[----:B------:R-:W-:-:S05]  /*2870*/  F2FP.BF16.F32.PACK_AB R14, RZ, R14 ;  /* 0x0000000eff0e723e */ /* 0x000fca00000010ff */
[----:B------:R0:W-:Y:S01]  /*2880*/  @P3 STG.E.U16 desc[UR36][R10.64+0x12], R14 ;  /* 0x0000120e0a003986 */ /* 0x0001e2000c101524 */
[----:B------:R-:W-:Y:S05]  /*2890*/  @!P1 BRA `(.L_x_39) ;  /* 0x0000000000049947 */ /* 0x000fea0003800000 */
[----:B------:R4:W5:Y:S02]  /*28a0*/  LDG.E.LTC128B.U16 R24, desc[UR36][R8.64+0x10] ;  /* 0x0000102408187981 */ /* 0x000964000c1e1520 */
.L_x_39:
[----:B------:R-:W-:Y:S05]  /*28b0*/  BSYNC B1 ;  /* 0x0000000000017941 */ /* 0x000fea0003800000 */
.L_x_38:
[----:B-----5:R-:W-:Y:S01]  /*28c0*/  IMAD.U32 R5, R24, 0x10000, RZ ;  /* 0x0001000018057824 */ /* 0x020fe200078e00ff */
[----:B------:R-:W-:Y:S01]  /*28d0*/  ISETP.GT.AND P0, PT, R3, 0x8, P0 ;  /* 0x000000080300780c */ /* 0x000fe20000704270 */
[----:B------:R-:W-:Y:S02]  /*28e0*/  BSSY B1, `(.L_x_40) ;  /* 0x0000007000017945 */ /* 0x000fe40003800000 */
[----:B------:R-:W-:-:S04]  /*28f0*/  FMUL R5, R5, R88 ;  /* 0x0000005805057220 */ /* 0x000fc80000400000 */
[----:B------:R-:W-:-:S05]  /*2900*/  FFMA R5, R30, R19, R5 ;  /* 0x000000131e057223 */ /* 0x000fca0000000005 */
[----:B------:R-:W-:-:S05]  /*2910*/  F2FP.BF16.F32.PACK_AB R5, RZ, R5 ;  /* 0x00000005ff05723e */ /* 0x000fca00000010ff */
[----:B------:R0:W-:Y:S01]  /*2920*/  @P1 STG.E.U16 desc[UR36][R12.64+0x10], R5 ;  /* 0x000010050c001986 */ /* 0x0001e2000c101524 */
[----:B------:R-:W-:Y:S05]  /*2930*/  @!P0 BRA `(.L_x_41) ;  /* 0x0000000000048947 */ /* 0x000fea0003800000 */
[----:B------:R0:W5:Y:S02]  /*2940*/  LDG.E.LTC128B.U16 R24, desc[UR36][R8.64+0x12] ;  /* 0x0000122408187981 */ /* 0x000164000c1e1520 */
.L_x_41:
[----:B------:R-:W-:Y:S05]  /*2950*/  BSYNC B1 ;  /* 0x0000000000017941 */ /* 0x000fea0003800000 */
.L_x_40:
        /* <DEDUP_REMOVED lines=10> */
.L_x_43:
[----:B------:R-:W-:Y:S05]  /*2a00*/  BSYNC B1 ;  /* 0x0000000000017941 */ /* 0x000fea0003800000 */
.L_x_42:
        /* <DEDUP_REMOVED lines=10> */
.L_x_45:
[----:B------:R-:W-:Y:S05]  /*2ab0*/  BSYNC B1 ;  /* 0x0000000000017941 */ /* 0x000fea0003800000 */
.L_x_44:
[----:B0----5:R-:W-:Y:S01]  /*2ac0*/  IMAD.U32 R5, R24, 0x10000, RZ ;  /* 0x0001000018057824 */ /* 0x021fe200078e00ff */
        /* <DEDUP_REMOVED lines=8> */
.L_x_47:
[----:B------:R-:W-:Y:S05]  /*2b50*/  BSYNC B1 ;  /* 0x0000000000017941 */ /* 0x000fea0003800000 */
.L_x_46:
        /* <DEDUP_REMOVED lines=9> */
.L_x_49:
[----:B------:R-:W-:Y:S05]  /*2bf0*/  BSYNC B1 ;  /* 0x0000000000017941 */ /* 0x000fea0003800000 */
.L_x_48:
        /* <DEDUP_REMOVED lines=10> */
.L_x_51:
[----:B------:R-:W-:Y:S05]  /*2ca0*/  BSYNC B1 ;  /* 0x0000000000017941 */ /* 0x000fea0003800000 */
.L_x_50:
        /* <DEDUP_REMOVED lines=10> */
.L_x_53:
[----:B------:R-:W-:Y:S05]  /*2d50*/  BSYNC B1 ;  /* 0x0000000000017941 */ /* 0x000fea0003800000 */
.L_x_52:
        /* <DEDUP_REMOVED lines=9> */
.L_x_55:
[----:B------:R-:W-:Y:S05]  /*2df0*/  BSYNC B1 ;  /* 0x0000000000017941 */ /* 0x000fea0003800000 */
.L_x_54:
        /* <DEDUP_REMOVED lines=9> */
.L_x_57:
[----:B------:R-:W-:Y:S05]  /*2e90*/  BSYNC B1 ;  /* 0x0000000000017941 */ /* 0x000fea0003800000 */
.L_x_56:
        /* <DEDUP_REMOVED lines=10> */
.L_x_59:
[----:B------:R-:W-:Y:S05]  /*2f40*/  BSYNC B1 ;  /* 0x0000000000017941 */ /* 0x000fea0003800000 */
.L_x_58:
        /* <DEDUP_REMOVED lines=10> */
.L_x_61:
[----:B------:R-:W-:Y:S05]  /*2ff0*/  BSYNC B1 ;  /* 0x0000000000017941 */ /* 0x000fea0003800000 */
.L_x_60:
        /* <DEDUP_REMOVED lines=9> */
.L_x_63:
[----:B------:R-:W-:Y:S05]  /*3090*/  BSYNC B1 ;  /* 0x0000000000017941 */ /* 0x000fea0003800000 */
.L_x_62:
        /* <DEDUP_REMOVED lines=9> */
.L_x_65:
[----:B------:R-:W-:Y:S05]  /*3130*/  BSYNC B1 ;  /* 0x0000000000017941 */ /* 0x000fea0003800000 */
.L_x_64:
        /* <DEDUP_REMOVED lines=10> */
.L_x_67:
[----:B------:R-:W-:Y:S05]  /*31e0*/  BSYNC B1 ;  /* 0x0000000000017941 */ /* 0x000fea0003800000 */
.L_x_66:
        /* <DEDUP_REMOVED lines=10> */
.L_x_69:
[----:B------:R-:W-:Y:S05]  /*3290*/  BSYNC B1 ;  /* 0x0000000000017941 */ /* 0x000fea0003800000 */
.L_x_68:
        /* <DEDUP_REMOVED lines=9> */
.L_x_71:
[----:B------:R-:W-:Y:S05]  /*3330*/  BSYNC B1 ;  /* 0x0000000000017941 */ /* 0x000fea0003800000 */
.L_x_70:
        /* <DEDUP_REMOVED lines=9> */
.L_x_73:
[----:B------:R-:W-:Y:S05]  /*33d0*/  BSYNC B1 ;  /* 0x0000000000017941 */ /* 0x000fea0003800000 */
.L_x_72:
        /* <DEDUP_REMOVED lines=10> */
.L_x_75:
[----:B------:R-:W-:Y:S05]  /*3480*/  BSYNC B1 ;  /* 0x0000000000017941 */ /* 0x000fea0003800000 */
.L_x_74:
        /* <DEDUP_REMOVED lines=10> */
.L_x_77:
[----:B------:R-:W-:Y:S05]  /*3530*/  BSYNC B1 ;  /* 0x0000000000017941 */ /* 0x000fea0003800000 */
.L_x_76:
        /* <DEDUP_REMOVED lines=9> */
.L_x_79:
[----:B------:R-:W-:Y:S05]  /*35d0*/  BSYNC B1 ;  /* 0x0000000000017941 */ /* 0x000fea0003800000 */
.L_x_78:
        /* <DEDUP_REMOVED lines=9> */
.L_x_81:
[----:B------:R-:W-:Y:S05]  /*3670*/  BSYNC B1 ;  /* 0x0000000000017941 */ /* 0x000fea0003800000 */
.L_x_80:
        /* <DEDUP_REMOVED lines=10> */
.L_x_83:
[----:B------:R-:W-:Y:S05]  /*3720*/  BSYNC B1 ;  /* 0x0000000000017941 */ /* 0x000fea0003800000 */
.L_x_82:
        /* <DEDUP_REMOVED lines=10> */
.L_x_85:
[----:B------:R-:W-:Y:S05]  /*37d0*/  BSYNC B1 ;  /* 0x0000000000017941 */ /* 0x000fea0003800000 */
.L_x_84:
        /* <DEDUP_REMOVED lines=9> */
.L_x_87:
[----:B------:R-:W-:Y:S05]  /*3870*/  BSYNC B1 ;  /* 0x0000000000017941 */ /* 0x000fea0003800000 */
.L_x_86:
        /* <DEDUP_REMOVED lines=9> */
.L_x_89:
[----:B------:R-:W-:Y:S05]  /*3910*/  BSYNC B1 ;  /* 0x0000000000017941 */ /* 0x000fea0003800000 */
.L_x_88:
        /* <DEDUP_REMOVED lines=10> */
.L_x_91:
[----:B------:R-:W-:Y:S05]  /*39c0*/  BSYNC B1 ;  /* 0x0000000000017941 */ /* 0x000fea0003800000 */
.L_x_90:
        /* <DEDUP_REMOVED lines=10> */
.L_x_93:
[----:B------:R-:W-:Y:S05]  /*3a70*/  BSYNC B1 ;  /* 0x0000000000017941 */ /* 0x000fea0003800000 */
.L_x_92:
        /* <DEDUP_REMOVED lines=9> */
.L_x_95:
[----:B------:R-:W-:Y:S05]  /*3b10*/  BSYNC B1 ;  /* 0x0000000000017941 */ /* 0x000fea0003800000 */
.L_x_94:
        /* <DEDUP_REMOVED lines=9> */
.L_x_97:
[----:B------:R-:W-:Y:S05]  /*3bb0*/  BSYNC B1 ;  /* 0x0000000000017941 */ /* 0x000fea0003800000 */
.L_x_96:
        /* <DEDUP_REMOVED lines=10> */
.L_x_99:
[----:B------:R-:W-:Y:S05]  /*3c60*/  BSYNC B1 ;  /* 0x0000000000017941 */ /* 0x000fea0003800000 */
.L_x_98:
        /* <DEDUP_REMOVED lines=10> */
.L_x_101:
[----:B------:R-:W-:Y:S05]  /*3d10*/  BSYNC B1 ;  /* 0x0000000000017941 */ /* 0x000fea0003800000 */
.L_x_100:
        /* <DEDUP_REMOVED lines=9> */
.L_x_103:
[----:B------:R-:W-:Y:S05]  /*3db0*/  BSYNC B1 ;  /* 0x0000000000017941 */ /* 0x000fea0003800000 */
.L_x_102:
        /* <DEDUP_REMOVED lines=9> */
.L_x_105:
[----:B------:R-:W-:Y:S05]  /*3e50*/  BSYNC B1 ;  /* 0x0000000000017941 */ /* 0x000fea0003800000 */
.L_x_104:
        /* <DEDUP_REMOVED lines=10> */
.L_x_107:
[----:B------:R-:W-:Y:S05]  /*3f00*/  BSYNC B1 ;  /* 0x0000000000017941 */ /* 0x000fea0003800000 */
.L_x_106:
        /* <DEDUP_REMOVED lines=10> */
.L_x_109:
[----:B------:R-:W-:Y:S05]  /*3fb0*/  BSYNC B1 ;  /* 0x0000000000017941 */ /* 0x000fea0003800000 */
.L_x_108:
        /* <DEDUP_REMOVED lines=9> */
.L_x_111:
[----:B------:R-:W-:Y:S05]  /*4050*/  BSYNC B1 ;  /* 0x0000000000017941 */ /* 0x000fea0003800000 */
.L_x_110:
        /* <DEDUP_REMOVED lines=9> */
.L_x_113:
[----:B------:R-:W-:Y:S05]  /*40f0*/  BSYNC B1 ;  /* 0x0000000000017941 */ /* 0x000fea0003800000 */
.L_x_112:
        /* <DEDUP_REMOVED lines=10> */
.L_x_115:
[----:B------:R-:W-:Y:S05]  /*41a0*/  BSYNC B1 ;  /* 0x0000000000017941 */ /* 0x000fea0003800000 */
.L_x_114:
        /* <DEDUP_REMOVED lines=10> */
.L_x_117:
[----:B------:R-:W-:Y:S05]  /*4250*/  BSYNC B1 ;  /* 0x0000000000017941 */ /* 0x000fea0003800000 */
.L_x_116:
        /* <DEDUP_REMOVED lines=9> */
.L_x_119:
[----:B------:R-:W-:Y:S05]  /*42f0*/  BSYNC B1 ;  /* 0x0000000000017941 */ /* 0x000fea0003800000 */
.L_x_118:
        /* <DEDUP_REMOVED lines=9> */
.L_x_121:
[----:B------:R-:W-:Y:S05]  /*4390*/  BSYNC B1 ;  /* 0x0000000000017941 */ /* 0x000fea0003800000 */
.L_x_120:
        /* <DEDUP_REMOVED lines=10> */
.L_x_123:
[----:B------:R-:W-:Y:S05]  /*4440*/  BSYNC B1 ;  /* 0x0000000000017941 */ /* 0x000fea0003800000 */
.L_x_122:
        /* <DEDUP_REMOVED lines=10> */
.L_x_125:
[----:B------:R-:W-:Y:S05]  /*44f0*/  BSYNC B1 ;  /* 0x0000000000017941 */ /* 0x000fea0003800000 */
.L_x_124:
        /* <DEDUP_REMOVED lines=9> */
.L_x_127:
[----:B------:R-:W-:Y:S05]  /*4590*/  BSYNC B1 ;  /* 0x0000000000017941 */ /* 0x000fea0003800000 */
.L_x_126:
        /* <DEDUP_REMOVED lines=9> */
.L_x_129:
[----:B------:R-:W-:Y:S05]  /*4630*/  BSYNC B1 ;  /* 0x0000000000017941 */ /* 0x000fea0003800000 */
.L_x_128:
        /* <DEDUP_REMOVED lines=10> */
.L_x_131:
[----:B------:R-:W-:Y:S05]  /*46e0*/  BSYNC B1 ;  /* 0x0000000000017941 */ /* 0x000fea0003800000 */
.L_x_130:
        /* <DEDUP_REMOVED lines=10> */
.L_x_133:
[----:B------:R-:W-:Y:S05]  /*4790*/  BSYNC B1 ;  /* 0x0000000000017941 */ /* 0x000fea0003800000 */
.L_x_132:
        /* <DEDUP_REMOVED lines=9> */
.L_x_135:
[----:B------:R-:W-:Y:S05]  /*4830*/  BSYNC B1 ;  /* 0x0000000000017941 */ /* 0x000fea0003800000 */
.L_x_134:
        /* <DEDUP_REMOVED lines=9> */
.L_x_137:
[----:B------:R-:W-:Y:S05]  /*48d0*/  BSYNC B1 ;  /* 0x0000000000017941 */ /* 0x000fea0003800000 */
.L_x_136:
        /* <DEDUP_REMOVED lines=10> */
.L_x_139:
[----:B------:R-:W-:Y:S05]  /*4980*/  BSYNC B1 ;  /* 0x0000000000017941 */ /* 0x000fea0003800000 */
.L_x_138:
        /* <DEDUP_REMOVED lines=10> */
.L_x_141:
[----:B------:R-:W-:Y:S05]  /*4a30*/  BSYNC B1 ;  /* 0x0000000000017941 */ /* 0x000fea0003800000 */
.L_x_140:
        /* <DEDUP_REMOVED lines=9> */
.L_x_143:
[----:B------:R-:W-:Y:S05]  /*4ad0*/  BSYNC B1 ;  /* 0x0000000000017941 */ /* 0x000fea0003800000 */
.L_x_142:
        /* <DEDUP_REMOVED lines=9> */
.L_x_145:
[----:B------:R-:W-:Y:S05]  /*4b70*/  BSYNC B1 ;  /* 0x0000000000017941 */ /* 0x000fea0003800000 */
.L_x_144:
        /* <DEDUP_REMOVED lines=10> */
.L_x_147:
[----:B------:R-:W-:Y:S05]  /*4c20*/  BSYNC B1 ;  /* 0x0000000000017941 */ /* 0x000fea0003800000 */
.L_x_146:
[----:B-----5:R-:W-:Y:S01]  /*4c30*/  IMAD.U32 R5, R24, 0x10000, RZ ;  /* 0x0001000018057824 */ /* 0x020fe200078e00ff */
[----:B------:R-:W-:Y:S01]  /*4c40*/  ISETP.GT.AND P0, PT, R4, 0x79, PT ;  /* 0x000000790400780c */ /* 0x000fe20003f04270 */
[----:B------:R-:W-:Y:S01]  /*4c50*/  @P2 IMAD.MOV.U32 R4, RZ, RZ, R10 ;  /* 0x000000ffff042224 */ /* 0x000fe200078e000a */
[----:B------:R-:W-:Y:S01]  /*4c60*/  BSSY B1, `(.L_x_148) ;  /* 0x000000a000017945 */ /* 0x000fe20003800000 */
[----:B------:R-:W-:Y:S01]  /*4c70*/  FMUL R5, R5, R88 ;  /* 0x0000005805057220 */ /* 0x000fe20000400000 */
[----:B------:R-:W-:-:S03]  /*4c80*/  ISETP.GT.AND P3, PT, R3, RZ, P0 ;  /* 0x000000ff0300720c */ /* 0x000fc60000764270 */
[----:B------:R-:W-:-:S05]  /*4c90*/  FFMA R5, R84, R19, R5 ;  /* 0x0000001354057223 */ /* 0x000fca0000000005 */
[----:B------:R-:W-:-:S04]  /*4ca0*/  F2FP.BF16.F32.PACK_AB R5, RZ, R5 ;  /* 0x00000005ff05723e */ /* 0x000fc800000010ff */
[----:B0-----:R-:W-:Y:S01]  /*4cb0*/  PRMT R14, R5, 0x7610, R14 ;  /* 0x00007610050e7816 */ /* 0x001fe2000000000e */
[----:B------:R-:W-:-:S05]  /*4cc0*/  @P2 IMAD.MOV.U32 R5, RZ, RZ, R11 ;  /* 0x000000ffff052224 */ /* 0x000fca00078e000b */
[----:B------:R0:W-:Y:S01]  /*4cd0*/  @P2 STG.E.U16 desc[UR36][R4.64+0xf0], R14 ;  /* 0x0000f00e04002986 */ /* 0x0001e2000c101524 */
[----:B------:R-:W-:Y:S05]  /*4ce0*/  @!P3 BRA `(.L_x_149) ;  /* 0x000000000004b947 */ /* 0x000fea0003800000 */
[----:B------:R0:W5:Y:S02]  /*4cf0*/  LDG.E.LTC128B.U16 R24, desc[UR36][R6.64+0xf2] ;  /* 0x0000f22406187981 */ /* 0x000164000c1e1520 */
.L_x_149:
[----:B------:R-:W-:Y:S05]  /*4d00*/  BSYNC B1 ;  /* 0x0000000000017941 */ /* 0x000fea0003800000 */
.L_x_148:
        /* <DEDUP_REMOVED lines=9> */
.L_x_151:
[----:B------:R-:W-:Y:S05]  /*4da0*/  BSYNC B1 ;  /* 0x0000000000017941 */ /* 0x000fea0003800000 */
.L_x_150:
[----:B-----5:R-:W-:Y:S01]  /*4db0*/  IMAD.U32 R5, R24, 0x10000, RZ ;  /* 0x0001000018057824 */ /* 0x020fe200078e00ff */
[----:B------:R-:W-:Y:S01]  /*4dc0*/  ISETP.GT.AND P0, PT, R3, 0x8, P0 ;  /* 0x000000080300780c */ /* 0x000fe20000704270 */
[----:B0-----:R-:W-:Y:S01]  /*4dd0*/  @P1 IMAD.MOV.U32 R4, RZ, RZ, R12 ;  /* 0x000000ffff041224 */ /* 0x001fe200078e000c */
[----:B------:R-:W-:Y:S01]  /*4de0*/  BSSY B1, `(.L_x_152) ;  /* 0x0000009000017945 */ /* 0x000fe20003800000 */
[----:B------:R-:W-:-:S04]  /*4df0*/  FMUL R5, R5, R88 ;  /* 0x0000005805057220 */ /* 0x000fc80000400000 */
[----:B------:R-:W-:-:S05]  /*4e00*/  FFMA R5, R86, R19, R5 ;  /* 0x0000001356057223 */ /* 0x000fca0000000005 */
[----:B------:R-:W-:-:S04]  /*4e10*/  F2FP.BF16.F32.PACK_AB R5, RZ, R5 ;  /* 0x00000005ff05723e */ /* 0x000fc800000010ff */
[----:B-1-3--:R-:W-:Y:S01]  /*4e20*/  PRMT R6, R5, 0x7610, R6 ;  /* 0x0000761005067816 */ /* 0x00afe20000000006 */
[----:B------:R-:W-:-:S05]  /*4e30*/  @P1 IMAD.MOV.U32 R5, RZ, RZ, R13 ;  /* 0x000000ffff051224 */ /* 0x000fca00078e000d */
[----:B------:R0:W-:Y:S01]  /*4e40*/  @P1 STG.E.U16 desc[UR36][R4.64+0xf0], R6 ;  /* 0x0000f00604001986 */ /* 0x0001e2000c101524 */
[----:B------:R-:W-:Y:S05]  /*4e50*/  @!P0 BRA `(.L_x_153) ;  /* 0x0000000000048947 */ /* 0x000fea0003800000 */
[----:B------:R1:W5:Y:S02]  /*4e60*/  LDG.E.LTC128B.U16 R24, desc[UR36][R8.64+0xf2] ;  /* 0x0000f22408187981 */ /* 0x000364000c1e1520 */
.L_x_153:
[----:B------:R-:W-:Y:S05]  /*4e70*/  BSYNC B1 ;  /* 0x0000000000017941 */ /* 0x000fea0003800000 */
.L_x_152:
[----:B------:R-:W-:Y:S05]  /*4e80*/  @!P0 BRA `(.L_x_154) ;  /* 0x0000001000e88947 */ /* 0x000fea0003800000 */
[----:B-----5:R-:W-:-:S04]  /*4e90*/  IMAD.U32 R3, R24, 0x10000, RZ ;  /* 0x0001000018037824 */ /* 0x020fc800078e00ff */
[----:B0-----:R-:W-:-:S04]  /*4ea0*/  FMUL R4, R3, R88 ;  /* 0x0000005803047220 */ /* 0x001fc80000400000 */
[----:B------:R-:W-:-:S05]  /*4eb0*/  FFMA R4, R87, R19, R4 ;  /* 0x0000001357047223 */ /* 0x000fca0000000004 */
[----:B------:R-:W-:-:S05]  /*4ec0*/  F2FP.BF16.F32.PACK_AB R4, RZ, R4 ;  /* 0x00000004ff04723e */ /* 0x000fca00000010ff */
[----:B------:R3:W-:Y:S01]  /*4ed0*/  STG.E.U16 desc[UR36][R12.64+0xf2], R4 ;  /* 0x0000f2040c007986 */ /* 0x0007e2000c101524 */
[----:B------:R-:W-:Y:S05]  /*4ee0*/  BRA `(.L_x_154) ;  /* 0x0000001000d07947 */ /* 0x000fea0003800000 */
.L_x_29:
[----:B------:R-:W-:Y:S01]  /*4ef0*/  ISETP.GT.AND P3, PT, R4, 0x1, PT ;  /* 0x000000010400780c */ /* 0x000fe20003f64270 */
[----:B------:R-:W-:Y:S01]  /*4f00*/  ULDC.64 UR4, c[0x0][0x5c0] ;  /* 0x0001700000047ab9 */ /* 0x000fe20000000a00 */
[-C--:B------:R-:W-:Y:S01]  /*4f10*/  FMUL R24, R24, R19.reuse ;  /* 0x0000001318187220 */ /* 0x080fe20000400000 */
[----:B------:R-:W-:Y:S01]  /*4f20*/  LEA R6, P4, R102, UR4, 0x1 ;  /* 0x0000000466067c11 */ /* 0x000fe2000f8808ff */
[-C--:B------:R-:W-:Y:S01]  /*4f30*/  FMUL R25, R25, R19.reuse ;  /* 0x0000001319197220 */ /* 0x080fe20000400000 */
[----:B------:R-:W-:Y:S01]  /*4f40*/  ISETP.GT.AND P0, PT, R3, RZ, P3 ;  /* 0x000000ff0300720c */ /* 0x000fe20001f04270 */
[-C--:B------:R-:W-:Y:S01]  /*4f50*/  FMUL R26, R26, R19.reuse ;  /* 0x000000131a1a7220 */ /* 0x080fe20000400000 */
[----:B------:R-:W-:Y:S01]  /*4f60*/  F2FP.BF16.F32.PACK_AB R24, RZ, R24 ;  /* 0x00000018ff18723e */ /* 0x000fe200000010ff */
[-C--:B------:R-:W-:Y:S01]  /*4f70*/  FMUL R27, R27, R19.reuse ;  /* 0x000000131b1b7220 */ /* 0x080fe20000400000 */
[----:B------:R-:W-:Y:S01]  /*4f80*/  LEA.HI.X R7, R102, UR5, R113, 0x1, P4 ;  /* 0x0000000566077c11 */ /* 0x000fe2000a0f0c71 */
[----:B------:R-:W-:Y:S01]  /*4f90*/  FMUL R28, R28, R19 ;  /* 0x000000131c1c7220 */ /* 0x000fe20000400000 */
[----:B------:R-:W-:Y:S01]  /*4fa0*/  F2FP.BF16.F32.PACK_AB R25, RZ, R25 ;  /* 0x00000019ff19723e */ /* 0x000fe200000010ff */
[-C--:B------:R-:W-:Y:S01]  /*4fb0*/  FMUL R29, R29, R19.reuse ;  /* 0x000000131d1d7220 */ /* 0x080fe20000400000 */
[----:B------:R-:W-:Y:S01]  /*4fc0*/  ISETP.GT.AND P2, PT, R3, 0x8, P2 ;  /* 0x000000080300780c */ /* 0x000fe20001744270 */
[----:B------:R-:W-:Y:S01]  /*4fd0*/  @P1 STG.E.U16 desc[UR36][R6.64], R24 ;  /* 0x0000001806001986 */ /* 0x000fe2000c101524 */
[----:B------:R-:W-:Y:S01]  /*4fe0*/  ISETP.GT.AND P1, PT, R4, 0x8, PT ;  /* 0x000000080400780c */ /* 0x000fe20003f24270 */
[-C--:B------:R-:W-:Y:S01]  /*4ff0*/  FMUL R30, R30, R19.reuse ;  /* 0x000000131e1e7220 */ /* 0x080fe20000400000 */
[C---:B------:R-:W-:Y:S01]  /*5000*/  SHF.L.U64.HI R5, R92.reuse, 0x1, R91 ;  /* 0x000000015c057819 */ /* 0x040fe2000001025b */
[----:B------:R-:W-:Y:S01]  /*5010*/  @P0 STG.E.U16 desc[UR36][R6.64+0x2], R25 ;  /* 0x0000021906000986 */ /* 0x000fe2000c101524 */
[----:B------:R-:W-:Y:S01]  /*5020*/  LEA R8, P5, R92, R6, 0x1 ;  /* 0x000000065c087211 */ /* 0x000fe200078a08ff */
[-C--:B------:R-:W-:Y:S01]  /*5030*/  FMUL R31, R31, R19.reuse ;  /* 0x000000131f1f7220 */ /* 0x080fe20000400000 */
[----:B------:R-:W-:Y:S01]  /*5040*/  ISETP.GT.AND P3, PT, R3, 0x8, P3 ;  /* 0x000000080300780c */ /* 0x000fe20001f64270 */
[-C--:B------:R-:W-:Y:S01]  /*5050*/  FMUL R32, R32, R19.reuse ;  /* 0x0000001320207220 */ /* 0x080fe20000400000 */
[----:B------:R-:W-:Y:S01]  /*5060*/  ISETP.GT.AND P0, PT, R4, 0x9, PT ;  /* 0x000000090400780c */ /* 0x000fe20003f04270 */
[----:B------:R-:W-:Y:S01]  /*5070*/  IMAD.X R9, R5, 0x1, R7, P5 ;  /* 0x0000000105097824 */ /* 0x000fe200028e0607 */
[----:B------:R-:W-:Y:S01]  /*5080*/  ISETP.GT.AND P4, PT, R3, RZ, P1 ;  /* 0x000000ff0300720c */ /* 0x000fe20000f84270 */
[-C--:B------:R-:W-:Y:S01]  /*5090*/  FMUL R33, R33, R19.reuse ;  /* 0x0000001321217220 */ /* 0x080fe20000400000 */
[----:B------:R-:W-:Y:S01]  /*50a0*/  F2FP.BF16.F32.PACK_AB R26, RZ, R26 ;  /* 0x0000001aff1a723e */ /* 0x000fe200000010ff */
[-C--:B------:R-:W-:Y:S01]  /*50b0*/  FMUL R34, R34, R19.reuse ;  /* 0x0000001322227220 */ /* 0x080fe20000400000 */
[----:B------:R-:W-:Y:S01]  /*50c0*/  ISETP.GT.AND P5, PT, R3, RZ, P0 ;  /* 0x000000ff0300720c */ /* 0x000fe200007a4270 */
[----:B------:R-:W-:Y:S01]  /*50d0*/  FMUL R35, R35, R19 ;  /* 0x0000001323237220 */ /* 0x000fe20000400000 */
[----:B------:R-:W-:Y:S01]  /*50e0*/  F2FP.BF16.F32.PACK_AB R27, RZ, R27 ;  /* 0x0000001bff1b723e */ /* 0x000fe200000010ff */
[----:B------:R-:W-:Y:S01]  /*50f0*/  @P2 STG.E.U16 desc[UR36][R8.64], R26 ;  /* 0x0000001a08002986 */ /* 0x000fe2000c101524 */
[----:B------:R-:W-:Y:S01]  /*5100*/  F2FP.BF16.F32.PACK_AB R28, RZ, R28 ;  /* 0x0000001cff1c723e */ /* 0x000fe200000010ff */
[-C--:B------:R-:W-:Y:S01]  /*5110*/  FMUL R36, R36, R19.reuse ;  /* 0x0000001324247220 */ /* 0x080fe20000400000 */
[----:B------:R-:W-:Y:S01]  /*5120*/  ISETP.GT.AND P2, PT, R3, 0x8, P1 ;  /* 0x000000080300780c */ /* 0x000fe20000f44270 */
[----:B------:R-:W-:Y:S01]  /*5130*/  @P3 STG.E.U16 desc[UR36][R8.64+0x2], R27 ;  /* 0x0000021b08003986 */ /* 0x000fe2000c101524 */
[----:B------:R-:W-:Y:S01]  /*5140*/  ISETP.GT.AND P1, PT, R4, 0x10, PT ;  /* 0x000000100400780c */ /* 0x000fe20003f24270 */
[----:B------:R-:W-:Y:S01]  /*5150*/  FMUL R37, R37, R19 ;  /* 0x0000001325257220 */ /* 0x000fe20000400000 */
[----:B------:R-:W-:Y:S01]  /*5160*/  F2FP.BF16.F32.PACK_AB R29, RZ, R29 ;  /* 0x0000001dff1d723e */ /* 0x000fe200000010ff */
[----:B------:R-:W-:Y:S01]  /*5170*/  @P4 STG.E.U16 desc[UR36][R6.64+0x10], R28 ;  /* 0x0000101c06004986 */ /* 0x000fe2000c101524 */
[C---:B------:R-:W-:Y:S01]  /*5180*/  ISETP.GT.AND P3, PT, R3.reuse, 0x8, P0 ;  /* 0x000000080300780c */ /* 0x040fe20000764270 */
[-C--:B------:R-:W-:Y:S01]  /*5190*/  FMUL R38, R38, R19.reuse ;  /* 0x0000001326267220 */ /* 0x080fe20000400000 */
[----:B------:R-:W-:Y:S01]  /*51a0*/  ISETP.GT.AND P0, PT, R4, 0x11, PT ;  /* 0x000000110400780c */ /* 0x000fe20003f04270 */
[----:B------:R-:W-:Y:S01]  /*51b0*/  @P5 STG.E.U16 desc[UR36][R6.64+0x12], R29 ;  /* 0x0000121d06005986 */ /* 0x000fe2000c101524 */
        /* <DEDUP_REMOVED lines=161> */
[----:B------:R-:W-:Y:S01]  /*5bd0*/  FMUL R87, R87, R19 ;  /* 0x0000001357577220 */ /* 0x000fe20000400000 */
[----:B------:R-:W-:-:S02]  /*5be0*/  F2FP.BF16.F32.PACK_AB R62, RZ, R62 ;  /* 0x0000003eff3e723e */ /* 0x000fc400000010ff */
[C---:B------:R-:W-:Y:S02]  /*5bf0*/  ISETP.GT.AND P5, PT, R3.reuse, RZ, P0 ;  /* 0x000000ff0300720c */ /* 0x040fe400007a4270 */
[----:B------:R-:W-:Y:S01]  /*5c00*/  F2FP.BF16.F32.PACK_AB R63, RZ, R63 ;  /* 0x0000003fff3f723e */ /* 0x000fe200000010ff */
[----:B------:R-:W-:Y:S01]  /*5c10*/  @P2 STG.E.U16 desc[UR36][R8.64+0x90], R62 ;  /* 0x0000903e08002986 */ /* 0x000fe2000c101524 */
[----:B------:R-:W-:Y:S02]  /*5c20*/  F2FP.BF16.F32.PACK_AB R64, RZ, R64 ;  /* 0x00000040ff40723e */ /* 0x000fe400000010ff */
[C---:B------:R-:W-:Y:S01]  /*5c30*/  ISETP.GT.AND P2, PT, R3.reuse, 0x8, P1 ;  /* 0x000000080300780c */ /* 0x040fe20000f44270 */
[----:B------:R-:W-:Y:S01]  /*5c40*/  @P3 STG.E.U16 desc[UR36][R8.64+0x92], R63 ;  /* 0x0000923f08003986 */ /* 0x000fe2000c101524 */
[----:B------:R-:W-:Y:S02]  /*5c50*/  ISETP.GT.AND P1, PT, R4, 0x58, PT ;  /* 0x000000580400780c */ /* 0x000fe40003f24270 */
[----:B------:R-:W-:Y:S01]  /*5c60*/  F2FP.BF16.F32.PACK_AB R65, RZ, R65 ;  /* 0x00000041ff41723e */ /* 0x000fe200000010ff */
[----:B------:R-:W-:Y:S01]  /*5c70*/  @P4 STG.E.U16 desc[UR36][R6.64+0xa0], R64 ;  /* 0x0000a04006004986 */ /* 0x000fe2000c101524 */
[----:B------:R-:W-:-:S02]  /*5c80*/  ISETP.GT.AND P3, PT, R3, 0x8, P0 ;  /* 0x000000080300780c */ /* 0x000fc40000764270 */
[----:B------:R-:W-:Y:S01]  /*5c90*/  ISETP.GT.AND P0, PT, R4, 0x59, PT ;  /* 0x000000590400780c */ /* 0x000fe20003f04270 */
[----:B------:R-:W-:Y:S01]  /*5ca0*/  @P5 STG.E.U16 desc[UR36][R6.64+0xa2], R65 ;  /* 0x0000a24106005986 */ /* 0x000fe2000c101524 */
[C---:B------:R-:W-:Y:S02]  /*5cb0*/  ISETP.GT.AND P4, PT, R3.reuse, RZ, P1 ;  /* 0x000000ff0300720c */ /* 0x040fe40000f84270 */
[----:B------:R-:W-:Y:S02]  /*5cc0*/  F2FP.BF16.F32.PACK_AB R66, RZ, R66 ;  /* 0x00000042ff42723e */ /* 0x000fe400000010ff */
[----:B------:R-:W-:Y:S02]  /*5cd0*/  ISETP.GT.AND P5, PT, R3, RZ, P0 ;  /* 0x000000ff0300720c */ /* 0x000fe400007a4270 */
[----:B------:R-:W-:Y:S01]  /*5ce0*/  F2FP.BF16.F32.PACK_AB R67, RZ, R67 ;  /* 0x00000043ff43723e */ /* 0x000fe200000010ff */
[----:B------:R-:W-:Y:S01]  /*5cf0*/  @P2 STG.E.U16 desc[UR36][R8.64+0xa0], R66 ;  /* 0x0000a04208002986 */ /* 0x000fe2000c101524 */
[----:B------:R-:W-:-:S02]  /*5d00*/  F2FP.BF16.F32.PACK_AB R68, RZ, R68 ;  /* 0x00000044ff44723e */ /* 0x000fc400000010ff */
[C---:B------:R-:W-:Y:S01]  /*5d10*/  ISETP.GT.AND P2, PT, R3.reuse, 0x8, P1 ;  /* 0x000000080300780c */ /* 0x040fe20000f44270 */
[----:B------:R-:W-:Y:S01]  /*5d20*/  @P3 STG.E.U16 desc[UR36][R8.64+0xa2], R67 ;  /* 0x0000a24308003986 */ /* 0x000fe2000c101524 */
[C---:B------:R-:W-:Y:S02]  /*5d30*/  ISETP.GT.AND P1, PT, R4.reuse, 0x60, PT ;  /* 0x000000600400780c */ /* 0x040fe40003f24270 */
[----:B------:R-:W-:Y:S01]  /*5d40*/  F2FP.BF16.F32.PACK_AB R69, RZ, R69 ;  /* 0x00000045ff45723e */ /* 0x000fe200000010ff */
[----:B------:R-:W-:Y:S01]  /*5d50*/  @P4 STG.E.U16 desc[UR36][R6.64+0xb0], R68 ;  /* 0x0000b04406004986 */ /* 0x000fe2000c101524 */
[C---:B------:R-:W-:Y:S02]  /*5d60*/  ISETP.GT.AND P3, PT, R3.reuse, 0x8, P0 ;  /* 0x000000080300780c */ /* 0x040fe40000764270 */
[----:B------:R-:W-:Y:S01]  /*5d70*/  ISETP.GT.AND P0, PT, R4, 0x61, PT ;  /* 0x000000610400780c */ /* 0x000fe20003f04270 */
[----:B------:R-:W-:Y:S01]  /*5d80*/  @P5 STG.E.U16 desc[UR36][R6.64+0xb2], R69 ;  /* 0x0000b24506005986 */ /* 0x000fe2000c101524 */
[----:B------:R-:W-:-:S02]  /*5d90*/  ISETP.GT.AND P4, PT, R3, RZ, P1 ;  /* 0x000000ff0300720c */ /* 0x000fc40000f84270 */
[C---:B------:R-:W-:Y:S02]  /*5da0*/  ISETP.GT.AND P5, PT, R3.reuse, RZ, P0 ;  /* 0x000000ff0300720c */ /* 0x040fe400007a4270 */
[----:B------:R-:W-:Y:S02]  /*5db0*/  F2FP.BF16.F32.PACK_AB R70, RZ, R70 ;  /* 0x00000046ff46723e */ /* 0x000fe400000010ff */
[----:B------:R-:W-:Y:S02]  /*5dc0*/  F2FP.BF16.F32.PACK_AB R71, RZ, R71 ;  /* 0x00000047ff47723e */ /* 0x000fe400000010ff */
[----:B------:R-:W-:Y:S01]  /*5dd0*/  F2FP.BF16.F32.PACK_AB R72, RZ, R72 ;  /* 0x00000048ff48723e */ /* 0x000fe200000010ff */
[----:B------:R-:W-:Y:S01]  /*5de0*/  @P2 STG.E.U16 desc[UR36][R8.64+0xb0], R70 ;  /* 0x0000b04608002986 */ /* 0x000fe2000c101524 */
[----:B------:R-:W-:Y:S02]  /*5df0*/  F2FP.BF16.F32.PACK_AB R73, RZ, R73 ;  /* 0x00000049ff49723e */ /* 0x000fe400000010ff */
[C---:B------:R-:W-:Y:S01]  /*5e00*/  ISETP.GT.AND P1, PT, R3.reuse, 0x8, P1 ;  /* 0x000000080300780c */ /* 0x040fe20000f24270 */
[----:B------:R-:W-:Y:S01]  /*5e10*/  @P3 STG.E.U16 desc[UR36][R8.64+0xb2], R71 ;  /* 0x0000b24708003986 */ /* 0x000fe2000c101524 */
[----:B------:R-:W-:-:S02]  /*5e20*/  ISETP.GT.AND P2, PT, R3, 0x8, P0 ;  /* 0x000000080300780c */ /* 0x000fc40000744270 */
[C---:B------:R-:W-:Y:S01]  /*5e30*/  ISETP.GT.AND P0, PT, R4.reuse, 0x69, PT ;  /* 0x000000690400780c */ /* 0x040fe20003f04270 */
[----:B------:R-:W-:Y:S01]  /*5e40*/  @P4 STG.E.U16 desc[UR36][R6.64+0xc0], R72 ;  /* 0x0000c04806004986 */ /* 0x000fe2000c101524 */
[----:B------:R-:W-:Y:S02]  /*5e50*/  ISETP.GT.AND P4, PT, R4, 0x68, PT ;  /* 0x000000680400780c */ /* 0x000fe40003f84270 */
[----:B------:R-:W-:Y:S01]  /*5e60*/  F2FP.BF16.F32.PACK_AB R74, RZ, R74 ;  /* 0x0000004aff4a723e */ /* 0x000fe200000010ff */
[----:B------:R-:W-:Y:S01]  /*5e70*/  @P5 STG.E.U16 desc[UR36][R6.64+0xc2], R73 ;  /* 0x0000c24906005986 */ /* 0x000fe2000c101524 */
[C---:B------:R-:W-:Y:S02]  /*5e80*/  ISETP.GT.AND P5, PT, R3.reuse, RZ, P4 ;  /* 0x000000ff0300720c */ /* 0x040fe400027a4270 */
[----:B------:R-:W-:Y:S01]  /*5e90*/  ISETP.GT.AND P3, PT, R3, RZ, P0 ;  /* 0x000000ff0300720c */ /* 0x000fe20000764270 */
[----:B------:R-:W-:Y:S01]  /*5ea0*/  @P1 STG.E.U16 desc[UR36][R8.64+0xc0], R74 ;  /* 0x0000c04a08001986 */ /* 0x000fe2000c101524 */
[----:B------:R-:W-:-:S02]  /*5eb0*/  F2FP.BF16.F32.PACK_AB R75, RZ, R75 ;  /* 0x0000004bff4b723e */ /* 0x000fc400000010ff */
[----:B------:R-:W-:Y:S02]  /*5ec0*/  F2FP.BF16.F32.PACK_AB R76, RZ, R76 ;  /* 0x0000004cff4c723e */ /* 0x000fe400000010ff */
[C---:B------:R-:W-:Y:S01]  /*5ed0*/  ISETP.GT.AND P4, PT, R3.reuse, 0x8, P4 ;  /* 0x000000080300780c */ /* 0x040fe20002784270 */
[----:B------:R-:W-:Y:S01]  /*5ee0*/  @P2 STG.E.U16 desc[UR36][R8.64+0xc2], R75 ;  /* 0x0000c24b08002986 */ /* 0x000fe2000c101524 */
[----:B------:R-:W-:Y:S02]  /*5ef0*/  F2FP.BF16.F32.PACK_AB R77, RZ, R77 ;  /* 0x0000004dff4d723e */ /* 0x000fe400000010ff */
[C---:B------:R-:W-:Y:S01]  /*5f00*/  ISETP.GT.AND P2, PT, R4.reuse, 0x71, PT ;  /* 0x000000710400780c */ /* 0x040fe20003f44270 */
[----:B------:R-:W-:Y:S01]  /*5f10*/  @P5 STG.E.U16 desc[UR36][R6.64+0xd0], R76 ;  /* 0x0000d04c06005986 */ /* 0x000fe2000c101524 */
[----:B------:R-:W-:Y:S02]  /*5f20*/  ISETP.GT.AND P5, PT, R3, 0x8, P0 ;  /* 0x000000080300780c */ /* 0x000fe400007a4270 */
[C---:B------:R-:W-:Y:S01]  /*5f30*/  ISETP.GT.AND P1, PT, R4.reuse, 0x78, PT ;  /* 0x000000780400780c */ /* 0x040fe20003f24270 */
[----:B------:R-:W-:Y:S01]  /*5f40*/  @P3 STG.E.U16 desc[UR36][R6.64+0xd2], R77 ;  /* 0x0000d24d06003986 */ /* 0x000fe2000c101524 */
[----:B------:R-:W-:-:S02]  /*5f50*/  ISETP.GT.AND P3, PT, R4, 0x70, PT ;  /* 0x000000700400780c */ /* 0x000fc40003f64270 */
[----:B------:R-:W-:Y:S01]  /*5f60*/  ISETP.GT.AND P0, PT, R4, 0x79, PT ;  /* 0x000000790400780c */ /* 0x000fe20003f04270 */
[----:B------:R-:W-:Y:S01]  /*5f70*/  @P4 IMAD.MOV.U32 R4, RZ, RZ, R8 ;  /* 0x000000ffff044224 */ /* 0x000fe200078e0008 */
[----:B------:R-:W-:Y:S01]  /*5f80*/  F2FP.BF16.F32.PACK_AB R78, RZ, R78 ;  /* 0x0000004eff4e723e */ /* 0x000fe200000010ff */
[----:B------:R-:W-:Y:S01]  /*5f90*/  @P4 IMAD.MOV.U32 R5, RZ, RZ, R9 ;  /* 0x000000ffff054224 */ /* 0x000fe200078e0009 */
[----:B------:R-:W-:Y:S02]  /*5fa0*/  F2FP.BF16.F32.PACK_AB R79, RZ, R79 ;  /* 0x0000004fff4f723e */ /* 0x000fe400000010ff */
[----:B------:R-:W-:Y:S02]  /*5fb0*/  F2FP.BF16.F32.PACK_AB R80, RZ, R80 ;  /* 0x00000050ff50723e */ /* 0x000fe400000010ff */
[----:B------:R0:W-:Y:S01]  /*5fc0*/  @P4 STG.E.U16 desc[UR36][R4.64+0xd0], R78 ;  /* 0x0000d04e04004986 */ /* 0x0001e2000c101524 */
[----:B------:R-:W-:Y:S02]  /*5fd0*/  ISETP.GT.AND P4, PT, R3, RZ, P2 ;  /* 0x000000ff0300720c */ /* 0x000fe40001784270 */
[----:B------:R-:W-:-:S02]  /*5fe0*/  F2FP.BF16.F32.PACK_AB R81, RZ, R81 ;  /* 0x00000051ff51723e */ /* 0x000fc400000010ff */
[----:B------:R-:W-:Y:S02]  /*5ff0*/  ISETP.GT.AND P2, PT, R3, 0x8, P2 ;  /* 0x000000080300780c */ /* 0x000fe40001744270 */
[----:B------:R-:W-:Y:S02]  /*6000*/  F2FP.BF16.F32.PACK_AB R82, RZ, R82 ;  /* 0x00000052ff52723e */ /* 0x000fe400000010ff */
[----:B------:R-:W-:Y:S02]  /*6010*/  F2FP.BF16.F32.PACK_AB R83, RZ, R83 ;  /* 0x00000053ff53723e */ /* 0x000fe400000010ff */
[----:B------:R-:W-:Y:S01]  /*6020*/  F2FP.BF16.F32.PACK_AB R84, RZ, R84 ;  /* 0x00000054ff54723e */ /* 0x000fe200000010ff */
[----:B0-----:R-:W-:Y:S01]  /*6030*/  @P5 IMAD.MOV.U32 R4, RZ, RZ, R8 ;  /* 0x000000ffff045224 */ /* 0x001fe200078e0008 */
[----:B------:R-:W-:Y:S01]  /*6040*/  F2FP.BF16.F32.PACK_AB R85, RZ, R85 ;  /* 0x00000055ff55723e */ /* 0x000fe200000010ff */
[----:B------:R-:W-:Y:S01]  /*6050*/  @P5 IMAD.MOV.U32 R5, RZ, RZ, R9 ;  /* 0x000000ffff055224 */ /* 0x000fe200078e0009 */
[----:B------:R-:W-:-:S02]  /*6060*/  F2FP.BF16.F32.PACK_AB R86, RZ, R86 ;  /* 0x00000056ff56723e */ /* 0x000fc400000010ff */
[----:B------:R-:W-:Y:S02]  /*6070*/  F2FP.BF16.F32.PACK_AB R87, RZ, R87 ;  /* 0x00000057ff57723e */ /* 0x000fe400000010ff */
[----:B------:R0:W-:Y:S01]  /*6080*/  @P5 STG.E.U16 desc[UR36][R4.64+0xd2], R79 ;  /* 0x0000d24f04005986 */ /* 0x0001e2000c101524 */
[C---:B------:R-:W-:Y:S02]  /*6090*/  ISETP.GT.AND P5, PT, R3.reuse, RZ, P3 ;  /* 0x000000ff0300720c */ /* 0x040fe40001fa4270 */
[----:B------:R-:W-:-:S11]  /*60a0*/  ISETP.GT.AND P3, PT, R3, 0x8, P3 ;  /* 0x000000080300780c */ /* 0x000fd60001f64270 */
[----:B0-----:R-:W-:Y:S02]  /*60b0*/  @P5 IMAD.MOV.U32 R4, RZ, RZ, R6 ;  /* 0x000000ffff045224 */ /* 0x001fe400078e0006 */
[----:B------:R-:W-:-:S05]  /*60c0*/  @P5 IMAD.MOV.U32 R5, RZ, RZ, R7 ;  /* 0x000000ffff055224 */ /* 0x000fca00078e0007 */
[----:B------:R0:W-:Y:S01]  /*60d0*/  @P5 STG.E.U16 desc[UR36][R4.64+0xe0], R80 ;  /* 0x0000e05004005986 */ /* 0x0001e2000c101524 */
[C---:B------:R-:W-:Y:S02]  /*60e0*/  ISETP.GT.AND P5, PT, R3.reuse, RZ, P0 ;  /* 0x000000ff0300720c */ /* 0x040fe400007a4270 */
[----:B------:R-:W-:Y:S01]  /*60f0*/  ISETP.GT.AND P0, PT, R3, 0x8, P0 ;  /* 0x000000080300780c */ /* 0x000fe20000704270 */
[----:B0-----:R-:W-:Y:S02]  /*6100*/  @P4 IMAD.MOV.U32 R4, RZ, RZ, R6 ;  /* 0x000000ffff044224 */ /* 0x001fe400078e0006 */
[----:B------:R-:W-:-:S05]  /*6110*/  @P4 IMAD.MOV.U32 R5, RZ, RZ, R7 ;  /* 0x000000ffff054224 */ /* 0x000fca00078e0007 */
[----:B------:R0:W-:Y:S01]  /*6120*/  @P4 STG.E.U16 desc[UR36][R4.64+0xe2], R81 ;  /* 0x0000e25104004986 */ /* 0x0001e2000c101524 */
[C---:B------:R-:W-:Y:S02]  /*6130*/  ISETP.GT.AND P4, PT, R3.reuse, RZ, P1 ;  /* 0x000000ff0300720c */ /* 0x040fe40000f84270 */
[----:B------:R-:W-:Y:S01]  /*6140*/  ISETP.GT.AND P1, PT, R3, 0x8, P1 ;  /* 0x000000080300780c */ /* 0x000fe20000f24270 */
[----:B0-----:R-:W-:Y:S02]  /*6150*/  @P3 IMAD.MOV.U32 R4, RZ, RZ, R8 ;  /* 0x000000ffff043224 */ /* 0x001fe400078e0008 */
[----:B------:R-:W-:-:S05]  /*6160*/  @P3 IMAD.MOV.U32 R5, RZ, RZ, R9 ;  /* 0x000000ffff053224 */ /* 0x000fca00078e0009 */
[----:B------:R0:W-:Y:S02]  /*6170*/  @P3 STG.E.U16 desc[UR36][R4.64+0xe0], R82 ;  /* 0x0000e05204003986 */ /* 0x0001e4000c101524 */
[----:B0-----:R-:W-:Y:S02]  /*6180*/  @P2 IMAD.MOV.U32 R4, RZ, RZ, R8 ;  /* 0x000000ffff042224 */ /* 0x001fe400078e0008 */
[----:B------:R-:W-:-:S05]  /*6190*/  @P2 IMAD.MOV.U32 R5, RZ, RZ, R9 ;  /* 0x000000ffff052224 */ /* 0x000fca00078e0009 */
[----:B------:R0:W-:Y:S02]  /*61a0*/  @P2 STG.E.U16 desc[UR36][R4.64+0xe2], R83 ;  /* 0x0000e25304002986 */ /* 0x0001e4000c101524 */
[----:B0-----:R-:W-:Y:S02]  /*61b0*/  @P4 IMAD.MOV.U32 R4, RZ, RZ, R6 ;  /* 0x000000ffff044224 */ /* 0x001fe400078e0006 */
[----:B------:R-:W-:-:S05]  /*61c0*/  @P4 IMAD.MOV.U32 R5, RZ, RZ, R7 ;  /* 0x000000ffff054224 */ /* 0x000fca00078e0007 */
[----:B------:R0:W-:Y:S04]  /*61d0*/  @P4 STG.E.U16 desc[UR36][R4.64+0xf0], R84 ;  /* 0x0000f05404004986 */ /* 0x0001e8000c101524 */
[----:B------:R1:W-:Y:S01]  /*61e0*/  @P5 STG.E.U16 desc[UR36][R6.64+0xf2], R85 ;  /* 0x0000f25506005986 */ /* 0x0003e2000c101524 */
[----:B0-----:R-:W-:Y:S02]  /*61f0*/  @P1 IMAD.MOV.U32 R4, RZ, RZ, R8 ;  /* 0x000000ffff041224 */ /* 0x001fe400078e0008 */
[----:B------:R-:W-:-:S05]  /*6200*/  @P1 IMAD.MOV.U32 R5, RZ, RZ, R9 ;  /* 0x000000ffff051224 */ /* 0x000fca00078e0009 */
[----:B------:R1:W-:Y:S04]  /*6210*/  @P1 STG.E.U16 desc[UR36][R4.64+0xf0], R86 ;  /* 0x0000f05604001986 */ /* 0x0003e8000c101524 */
[----:B------:R1:W-:Y:S02]  /*6220*/  @P0 STG.E.U16 desc[UR36][R8.64+0xf2], R87 ;  /* 0x0000f25708000986 */ /* 0x0003e4000c101524 */
.L_x_154:
[----:B------:R-:W-:Y:S05]  /*6230*/  BSYNC B0 ;  /* 0x0000000000007941 */ /* 0x000fea0003800000 */
.L_x_28:
[----:B------:R-:W-:Y:S01]  /*6240*/  IADD3 R16, P0, R16, UR38, RZ ;  /* 0x0000002610107c10 */ /* 0x000fe2000ff1e0ff */
[----:B------:R-:W-:Y:S01]  /*6250*/  ULDC.64 UR4, c[0x0][0x650] ;  /* 0x0001940000047ab9 */ /* 0x000fe20000000a00 */
[----:B------:R-:W-:Y:S01]  /*6260*/  PRMT R3, RZ, 0x7610, R3 ;  /* 0x00007610ff037816 */ /* 0x000fe20000000003 */
[----:B------:R-:W-:Y:S01]  /*6270*/  IMAD.MOV.U32 R100, RZ, RZ, -0x1 ;  /* 0xffffffffff647424 */ /* 0x000fe200078e00ff */
[----:B------:R-:W-:Y:S01]  /*6280*/  IADD3.X R17, R17, UR41, RZ, P0, !PT ;  /* 0x0000002911117c10 */ /* 0x000fe200087fe4ff */
[----:B------:R-:W-:Y:S01]  /*6290*/  IMAD.MOV.U32 R99, RZ, RZ, -0x1 ;  /* 0xffffffffff637424 */ /* 0x000fe200078e00ff */
[----:B------:R-:W-:-:S04]  /*62a0*/  ISETP.GE.U32.AND P0, PT, R16, UR4, PT ;  /* 0x0000000410007c0c */ /* 0x000fc8000bf06070 */
[----:B------:R-:W-:-:S13]  /*62b0*/  ISETP.GE.U32.AND.EX P0, PT, R17, UR5, PT, P0 ;  /* 0x0000000511007c0c */ /* 0x000fda000bf06100 */
[----:B------:R-:W-:Y:S05]  /*62c0*/  @P0 BRA `(.L_x_155) ;  /* 0x00000004004c0947 */ /* 0x000fea0003800000 */
[----:B------:R-:W0:Y:S01]  /*62d0*/  LDC.64 R10, c[0x0][0x628] ;  /* 0x00018a00ff0a7b82 */ /* 0x000e220000000a00 */
[----:B---3--:R-:W3:Y:S01]  /*62e0*/  S2R R12, SR_CTAID.X ;  /* 0x00000000000c7919 */ /* 0x008ee20000002500 */
[----:B-12-4-:R-:W-:Y:S02]  /*62f0*/  IMAD.MOV.U32 R8, RZ, RZ, R16 ;  /* 0x000000ffff087224 */ /* 0x016fe400078e0010 */
[----:B------:R-:W-:Y:S01]  /*6300*/  IMAD.MOV.U32 R9, RZ, RZ, R17 ;  /* 0x000000ffff097224 */ /* 0x000fe200078e0011 */
[----:B------:R-:W1:Y:S03]  /*6310*/  S2R R20, SR_CTAID.Y ;  /* 0x0000000000147919 */ /* 0x000e660000002600 */
[----:B------:R-:W2:Y:S08]  /*6320*/  LDC R0, c[0x0][0x630] ;  /* 0x00018c00ff007b82 */ /* 0x000eb00000000800 */
[----:B------:R-:W4:Y:S01]  /*6330*/  LDC.64 R14, c[0x0][0x620] ;  /* 0x00018800ff0e7b82 */ /* 0x000f220000000a00 */
[----:B0-----:R-:W-:-:S04]  /*6340*/  ISETP.NE.U32.AND P0, PT, R10, RZ, PT ;  /* 0x000000ff0a00720c */ /* 0x001fc80003f05070 */
[----:B------:R-:W-:-:S13]  /*6350*/  ISETP.NE.AND.EX P0, PT, R11, RZ, PT, P0 ;  /* 0x000000ff0b00720c */ /* 0x000fda0003f05300 */
[----:B-1234-:R-:W-:Y:S05]  /*6360*/  @!P0 BRA `(.L_x_156) ;  /* 0x0000000000288947 */ /* 0x01efea0003800000 */
        /* <DEDUP_REMOVED lines=10> */
.L_x_156:
[-CC-:B------:R-:W-:Y:S01]  /*6410*/  SHF.R.U64 R99, R8, R0.reuse, R9.reuse ;  /* 0x0000000008637219 */ /* 0x180fe20000001209 */
[----:B------:R-:W0:Y:S01]  /*6420*/  LDC.64 R26, c[0x0][0x640] ;  /* 0x00019000ff1a7b82 */ /* 0x000e220000000a00 */
[----:B------:R-:W-:Y:S01]  /*6430*/  SHF.R.U32.HI R0, RZ, R0, R9 ;  /* 0x00000000ff007219 */ /* 0x000fe20000011609 */
[----:B------:R-:W-:Y:S01]  /*6440*/  ULDC UR4, c[0x0][0x150] ;  /* 0x0000540000047ab9 */ /* 0x000fe20000000800 */
[----:B------:R-:W-:Y:S02]  /*6450*/  IADD3 R3, P0, RZ, -R99, RZ ;  /* 0x80000063ff037210 */ /* 0x000fe40007f1e0ff */
[----:B------:R-:W-:-:S03]  /*6460*/  I2FP.F32.U32 R7, R12 ;  /* 0x0000000c00077245 */ /* 0x000fc60000201000 */
[----:B------:R-:W1:Y:S01]  /*6470*/  LDC R6, c[0x0][0x618] ;  /* 0x00018600ff067b82 */ /* 0x000e620000000800 */
[----:B------:R-:W-:Y:S02]  /*6480*/  IMAD.X R5, RZ, RZ, ~R0, P0 ;  /* 0x000000ffff057224 */ /* 0x000fe400000e0e00 */
[----:B------:R-:W-:Y:S01]  /*6490*/  FMUL R7, R7, UR4 ;  /* 0x0000000407077c20 */ /* 0x000fe20008400000 */
[----:B------:R-:W-:Y:S01]  /*64a0*/  ULDC UR4, c[0x0][0x154] ;  /* 0x0000550000047ab9 */ /* 0x000fe20000000800 */
[-C--:B------:R-:W-:Y:S02]  /*64b0*/  IMAD R0, R5, R14.reuse, RZ ;  /* 0x0000000e05007224 */ /* 0x080fe400078e02ff */
[C---:B------:R-:W-:Y:S01]  /*64c0*/  IMAD.WIDE.U32 R4, R3.reuse, R14, R16 ;  /* 0x0000000e03047225 */ /* 0x040fe200078e0010 */
[----:B------:R-:W2:Y:S01]  /*64d0*/  LDC R8, c[0x0][0x608] ;  /* 0x00018200ff087b82 */ /* 0x000ea20000000800 */
[----:B------:R-:W3:Y:S02]  /*64e0*/  F2I.U32.TRUNC.NTZ R7, R7 ;  /* 0x0000000700077305 */ /* 0x000ee4000020f000 */
[----:B------:R-:W-:Y:S01]  /*64f0*/  IMAD R3, R3, R15, R0 ;  /* 0x0000000f03037224 */ /* 0x000fe200078e0200 */
[----:B------:R-:W-:-:S03]  /*6500*/  I2FP.F32.U32 R0, R20 ;  /* 0x0000001400007245 */ /* 0x000fc60000201000 */
[----:B------:R-:W-:Y:S01]  /*6510*/  IMAD.IADD R3, R5, 0x1, R3 ;  /* 0x0000000105037824 */ /* 0x000fe200078e0203 */
[----:B------:R-:W4:Y:S01]  /*6520*/  LDC R11, c[0x0][0x658] ;  /* 0x00019600ff0b7b82 */ /* 0x000f220000000800 */
[----:B0-----:R-:W-:-:S04]  /*6530*/  ISETP.NE.U32.AND P0, PT, R26, RZ, PT ;  /* 0x000000ff1a00720c */ /* 0x001fc80003f05070 */
[----:B------:R-:W-:-:S03]  /*6540*/  ISETP.NE.AND.EX P0, PT, R27, RZ, PT, P0 ;  /* 0x000000ff1b00720c */ /* 0x000fc60003f05300 */
[----:B------:R-:W0:Y:S01]  /*6550*/  LDC R9, c[0x0][0x144] ;  /* 0x00005100ff097b82 */ /* 0x000e220000000800 */
[-C--:B-1----:R-:W-:Y:S01]  /*6560*/  SHF.R.U64 R10, R4, R6.reuse, R3 ;  /* 0x00000006040a7219 */ /* 0x082fe20000001203 */
[----:B---3--:R-:W-:Y:S01]  /*6570*/  IMAD.MOV R7, RZ, RZ, -R7 ;  /* 0x000000ffff077224 */ /* 0x008fe200078e0a07 */
[----:B------:R-:W-:Y:S01]  /*6580*/  SHF.R.U32.HI R3, RZ, R6, R3 ;  /* 0x00000006ff037219 */ /* 0x000fe20000011603 */
[----:B------:R-:W-:-:S04]  /*6590*/  FMUL R6, R0, UR4 ;  /* 0x0000000400067c20 */ /* 0x000fc80008400000 */
[----:B------:R-:W1:Y:S01]  /*65a0*/  LDC R21, c[0x0][0x148] ;  /* 0x00005200ff157b82 */ /* 0x000e620000000800 */
[----:B------:R3:W0:Y:S01]  /*65b0*/  F2I.U32.TRUNC.NTZ R14, R6 ;  /* 0x00000006000e7305 */ /* 0x000622000020f000 */
[-CC-:B--2---:R-:W-:Y:S02]  /*65c0*/  SHF.R.U64 R13, R10, R8.reuse, R3.reuse ;  /* 0x000000080a0d7219 */ /* 0x184fe40000001203 */
[----:B------:R-:W-:-:S04]  /*65d0*/  SHF.R.U32.HI R0, RZ, R8, R3 ;  /* 0x00000008ff007219 */ /* 0x000fc80000011603 */
[----:B-----5:R-:W2:Y:S01]  /*65e0*/  LDC R24, c[0x0][0x648] ;  /* 0x00019200ff187b82 */ /* 0x020ea20000000800 */
[-CC-:B----4-:R-:W-:Y:S02]  /*65f0*/  SHF.R.U64 R15, R13, R11.reuse, R0.reuse ;  /* 0x0000000b0d0f7219 */ /* 0x190fe40000001200 */
[----:B------:R-:W-:-:S03]  /*6600*/  SHF.R.U32.HI R5, RZ, R11, R0 ;  /* 0x0000000bff057219 */ /* 0x000fc60000011600 */
[----:B------:R-:W-:Y:S02]  /*6610*/  IMAD.MOV.U32 R4, RZ, RZ, R15 ;  /* 0x000000ffff047224 */ /* 0x000fe400078e000f */
[----:B------:R-:W4:Y:S01]  /*6620*/  LDC R28, c[0x0][0x638] ;  /* 0x00018e00ff1c7b82 */ /* 0x000f220000000800 */
[----:B0-----:R-:W-:-:S07]  /*6630*/  IMAD R25, R9, R7, R12 ;  /* 0x0000000709197224 */ /* 0x001fce00078e020c */
[----:B------:R-:W0:Y:S08]  /*6640*/  LDC R29, c[0x0][0x610] ;  /* 0x00018400ff1d7b82 */ /* 0x000e300000000800 */
[----:B------:R-:W0:Y:S01]  /*6650*/  LDC R30, c[0x0][0x600] ;  /* 0x00018000ff1e7b82 */ /* 0x000e220000000800 */
[----:B-123--:R-:W-:Y:S05]  /*6660*/  @!P0 BRA `(.L_x_157) ;  /* 0x0000000000288947 */ /* 0x00efea0003800000 */
        /* <DEDUP_REMOVED lines=10> */
.L_x_157:
[----:B------:R-:W-:Y:S01]  /*6710*/  ISETP.NE.AND P0, PT, R2, 0x1, PT ;  /* 0x000000010200780c */ /* 0x000fe20003f05270 */
[----:B------:R-:W-:Y:S01]  /*6720*/  IMAD.MOV R14, RZ, RZ, -R14 ;  /* 0x000000ffff0e7224 */ /* 0x000fe200078e0a0e */
[----:B------:R-:W-:Y:S02]  /*6730*/  SHF.R.U64 R0, R4, R24, R5 ;  /* 0x0000001804007219 */ /* 0x000fe40000001205 */
[----:B------:R-:W-:Y:S02]  /*6740*/  LOP3.LUT R3, R13, R96, RZ, 0xc0, !PT ;  /* 0x000000600d037212 */ /* 0x000fe400078ec0ff */
[----:B------:R-:W-:Y:S01]  /*6750*/  LOP3.LUT R10, R10, R95, RZ, 0xc0, !PT ;  /* 0x0000005f0a0a7212 */ /* 0x000fe200078ec0ff */
[----:B------:R-:W-:Y:S02]  /*6760*/  IMAD.MOV R4, RZ, RZ, -R0 ;  /* 0x000000ffff047224 */ /* 0x000fe400078e0a00 */
[----:B------:R-:W-:Y:S02]  /*6770*/  IMAD R0, R90, R0, R3 ;  /* 0x000000005a007224 */ /* 0x000fe400078e0203 */
[----:B----4-:R-:W-:-:S02]  /*6780*/  IMAD R3, R4, R28, R15 ;  /* 0x0000001c04037224 */ /* 0x010fc400078e020f */
[----:B------:R-:W-:Y:S02]  /*6790*/  @P0 IMAD R25, R21, R14, R20 ;  /* 0x0000000e15190224 */ /* 0x000fe400078e0214 */
[----:B0-----:R-:W-:Y:S02]  /*67a0*/  IMAD R5, R3, R30, R10 ;  /* 0x0000001e03057224 */ /* 0x001fe400078e020a */
[----:B------:R-:W-:Y:S02]  /*67b0*/  IMAD R0, R0, R29, R25 ;  /* 0x0000001d00007224 */ /* 0x000fe400078e0219 */
[----:B------:R-:W-:-:S03]  /*67c0*/  IMAD.MOV.U32 R4, RZ, RZ, 0x1 ;  /* 0x00000001ff047424 */ /* 0x000fc600078e00ff */
[----:B------:R-:W-:Y:S02]  /*67d0*/  SEL R100, R5, R0, !P0 ;  /* 0x0000000005647207 */ /* 0x000fe40004000000 */
[----:B------:R-:W-:Y:S02]  /*67e0*/  PRMT R3, R4, 0x7610, R3 ;  /* 0x0000761004037816 */ /* 0x000fe40000000003 */
[----:B------:R-:W-:-:S07]  /*67f0*/  SEL R0, R0, R5, !P0 ;  /* 0x0000000500007207 */ /* 0x000fce0004000000 */
.L_x_155:
[----:B------:R-:W-:Y:S01]  /*6800*/  LOP3.LUT P0, RZ, R3, 0xff, RZ, 0xc0, !PT ;  /* 0x000000ff03ff7812 */ /* 0x000fe2000780c0ff */
[----:B------:R-:W-:Y:S01]  /*6810*/  UIMAD.WIDE.U32 UR4, UR42, -0x55555555, URZ ;  /* 0xaaaaaaab2a0478a5 */ /* 0x000fe2000f8e003f */
[----:B------:R-:W-:-:S03]  /*6820*/  IMAD.MOV.U32 R101, RZ, RZ, R0 ;  /* 0x000000ffff657224 */ /* 0x000fc600078e0000 */
[----:B------:R-:W-:-:S04]  /*6830*/  USHF.R.U32.HI UR4, URZ, 0x1, UR5 ;  /* 0x000000013f047899 */ /* 0x000fc80008011605 */
[----:B------:R-:W-:-:S04]  /*6840*/  UIMAD UR42, UR4, -0x3, UR42 ;  /* 0xfffffffd042a78a4 */ /* 0x000fc8000f8e022a */
[----:B------:R-:W-:Y:S08]  /*6850*/  @P0 BRA `(.L_x_158) ;  /* 0xffffffa800500947 */ /* 0x000ff0000383ffff */
[----:B------:R-:W-:Y:S05]  /*6860*/  EXIT ;  /* 0x000000000000794d */ /* 0x000fea0003800000 */
.L_x_3:
        /* <DEDUP_REMOVED lines=26> */
.L_x_160:
[--C-:B------:R-:W-:Y:S01]  /*6a10*/  SHF.R.U64 R14, R12, R20, R13.reuse ;  /* 0x000000140c0e7219 */ /* 0x100fe2000000120d */
[----:B------:R-:W0:Y:S01]  /*6a20*/  LDC R24, c[0x0][0x618] ;  /* 0x00018600ff187b82 */ /* 0x000e220000000800 */
[----:B------:R-:W-:Y:S01]  /*6a30*/  I2FP.F32.U32 R8, R6 ;  /* 0x0000000600087245 */ /* 0x000fe20000201000 */
[----:B------:R-:W-:Y:S01]  /*6a40*/  ULDC UR4, c[0x0][0x150] ;  /* 0x0000540000047ab9 */ /* 0x000fe20000000800 */
[----:B------:R-:W-:Y:S02]  /*6a50*/  SHF.R.U32.HI R7, RZ, R20, R13 ;  /* 0x00000014ff077219 */ /* 0x000fe4000001160d */
[----:B------:R-:W-:Y:S01]  /*6a60*/  IADD3 R11, P0, RZ, -R14, RZ ;  /* 0x8000000eff0b7210 */ /* 0x000fe20007f1e0ff */
[----:B------:R-:W-:Y:S01]  /*6a70*/  FMUL R13, R8, UR4 ;  /* 0x00000004080d7c20 */ /* 0x000fe20008400000 */
[----:B------:R-:W-:Y:S01]  /*6a80*/  ULDC UR4, c[0x0][0x154] ;  /* 0x0000550000047ab9 */ /* 0x000fe20000000800 */
[----:B------:R-:W1:Y:S02]  /*6a90*/  LDC.64 R26, c[0x0][0x640] ;  /* 0x00019000ff1a7b82 */ /* 0x000e640000000a00 */
[----:B------:R-:W-:-:S02]  /*6aa0*/  IMAD.X R7, RZ, RZ, ~R7, P0 ;  /* 0x000000ffff077224 */ /* 0x000fc400000e0e07 */
[----:B------:R-:W2:Y:S01]  /*6ab0*/  F2I.U32.TRUNC.NTZ R13, R13 ;  /* 0x0000000d000d7305 */ /* 0x000ea2000020f000 */
[----:B------:R-:W-:-:S03]  /*6ac0*/  IMAD.WIDE.U32 R8, R11, R22, R16 ;  /* 0x000000160b087225 */ /* 0x000fc600078e0010 */
[----:B------:R-:W3:Y:S01]  /*6ad0*/  LDC R15, c[0x0][0x144] ;  /* 0x00005100ff0f7b82 */ /* 0x000ee20000000800 */
[----:B------:R-:W-:-:S04]  /*6ae0*/  IMAD R10, R7, R22, RZ ;  /* 0x00000016070a7224 */ /* 0x000fc800078e02ff */
[----:B------:R-:W-:Y:S02]  /*6af0*/  IMAD R7, R11, R23, R10 ;  /* 0x000000170b077224 */ /* 0x000fe400078e020a */
[----:B------:R-:W-:Y:S01]  /*6b00*/  IMAD.MOV.U32 R10, RZ, RZ, -0x1 ;  /* 0xffffffffff0a7424 */ /* 0x000fe200078e00ff */
[----:B------:R-:W4:Y:S01]  /*6b10*/  LDC R20, c[0x0][0x608] ;  /* 0x00018200ff147b82 */ /* 0x000f220000000800 */
[----:B------:R-:W-:Y:S01]  /*6b20*/  IMAD.IADD R7, R9, 0x1, R7 ;  /* 0x0000000109077824 */ /* 0x000fe200078e0207 */
[----:B------:R-:W-:-:S04]  /*6b30*/  I2FP.F32.U32 R9, R5 ;  /* 0x0000000500097245 */ /* 0x000fc80000201000 */
[-C--:B0-----:R-:W-:Y:S01]  /*6b40*/  SHF.R.U64 R12, R8, R24.reuse, R7 ;  /* 0x00000018080c7219 */ /* 0x081fe20000001207 */
[----:B--2---:R-:W-:Y:S01]  /*6b50*/  IMAD.MOV R8, RZ, RZ, -R13 ;  /* 0x000000ffff087224 */ /* 0x004fe200078e0a0d */
[----:B------:R-:W0:Y:S01]  /*6b60*/  LDC R11, c[0x0][0x658] ;  /* 0x00019600ff0b7b82 */ /* 0x000e220000000800 */
[----:B-1----:R-:W-:Y:S01]  /*6b70*/  ISETP.NE.U32.AND P0, PT, R26, RZ, PT ;  /* 0x000000ff1a00720c */ /* 0x002fe20003f05070 */
[----:B------:R-:W-:Y:S01]  /*6b80*/  FMUL R9, R9, UR4 ;  /* 0x0000000409097c20 */ /* 0x000fe20008400000 */
[----:B------:R-:W-:Y:S02]  /*6b90*/  SHF.R.U32.HI R7, RZ, R24, R7 ;  /* 0x00000018ff077219 */ /* 0x000fe40000011607 */
[----:B------:R-:W-:-:S03]  /*6ba0*/  ISETP.NE.AND.EX P0, PT, R27, RZ, PT, P0 ;  /* 0x000000ff1b00720c */ /* 0x000fc60003f05300 */
[----:B------:R-:W1:Y:S01]  /*6bb0*/  LDC R22, c[0x0][0x148] ;  /* 0x00005200ff167b82 */ /* 0x000e620000000800 */
[----:B---3--:R-:W-:Y:S02]  /*6bc0*/  IMAD R23, R15, R8, R6 ;  /* 0x000000080f177224 */ /* 0x008fe400078e0206 */
[----:B------:R-:W-:-:S05]  /*6bd0*/  IMAD.MOV.U32 R8, RZ, RZ, 0x1 ;  /* 0x00000001ff087424 */ /* 0x000fca00078e00ff */
[----:B------:R-:W2:Y:S01]  /*6be0*/  LDC R21, c[0x0][0x600] ;  /* 0x00018000ff157b82 */ /* 0x000ea20000000800 */
[-CC-:B----4-:R-:W-:Y:S02]  /*6bf0*/  SHF.R.U64 R15, R12, R20.reuse, R7.reuse ;  /* 0x000000140c0f7219 */ /* 0x190fe40000001207 */
[----:B------:R-:W-:Y:S02]  /*6c00*/  SHF.R.U32.HI R6, RZ, R20, R7 ;  /* 0x00000014ff067219 */ /* 0x000fe40000011607 */
[----:B------:R3:W4:Y:S03]  /*6c10*/  F2I.U32.TRUNC.NTZ R20, R9 ;  /* 0x0000000900147305 */ /* 0x000726000020f000 */
[----:B------:R-:W1:Y:S01]  /*6c20*/  LDC R25, c[0x0][0x648] ;  /* 0x00019200ff197b82 */ /* 0x000e620000000800 */
[-C--:B0-----:R-:W-:Y:S02]  /*6c30*/  SHF.R.U64 R19, R15, R11.reuse, R6 ;  /* 0x0000000b0f137219 */ /* 0x081fe40000001206 */
[----:B------:R-:W-:-:S02]  /*6c40*/  SHF.L.U32 R10, R10, R11, RZ ;  /* 0x0000000b0a0a7219 */ /* 0x000fc400000006ff */
[-C--:B------:R-:W-:Y:S01]  /*6c50*/  SHF.R.U32.HI R7, RZ, R11.reuse, R6 ;  /* 0x0000000bff077219 */ /* 0x080fe20000011606 */
[----:B------:R-:W-:Y:S01]  /*6c60*/  IMAD.MOV.U32 R6, RZ, RZ, R19 ;  /* 0x000000ffff067224 */ /* 0x000fe200078e0013 */
[----:B------:R-:W-:Y:S01]  /*6c70*/  SHF.L.U32 R24, R8, R11, RZ ;  /* 0x0000000b08187219 */ /* 0x000fe200000006ff */
[----:B------:R-:W0:Y:S01]  /*6c80*/  LDC R28, c[0x0][0x638] ;  /* 0x00018e00ff1c7b82 */ /* 0x000e220000000800 */
[----:B------:R-:W-:-:S07]  /*6c90*/  LOP3.LUT R30, RZ, R10, RZ, 0x33, !PT ;  /* 0x0000000aff1e7212 */ /* 0x000fce00078e33ff */
[----:B------:R-:W0:Y:S01]  /*6ca0*/  LDC R29, c[0x0][0x610] ;  /* 0x00018400ff1d7b82 */ /* 0x000e220000000800 */
[----:B---34-:R-:W-:Y:S05]  /*6cb0*/  @!P0 BRA `(.L_x_161) ;  /* 0x0000000000288947 */ /* 0x018fea0003800000 */
[----:B------:R-:W3:Y:S02]  /*6cc0*/  LDC R6, c[0x0][0x64c] ;  /* 0x00019300ff067b82 */ /* 0x000ee40000000800 */
[----:B---3--:R-:W-:-:S05]  /*6cd0*/  IADD3 R11, P0, R19, R6, RZ ;  /* 0x00000006130b7210 */ /* 0x008fca0007f1e0ff */
        /* <DEDUP_REMOVED lines=8> */
.L_x_161:
[----:B------:R-:W-:Y:S01]  /*6d60*/  ISETP.NE.AND P0, PT, R2, 0x1, PT ;  /* 0x000000010200780c */ /* 0x000fe20003f05270 */
[----:B--2---:R-:W-:Y:S01]  /*6d70*/  VIADD R9, R21, 0xffffffff ;  /* 0xffffffff15097836 */ /* 0x004fe20000000000 */
[----:B-1----:R-:W-:Y:S01]  /*6d80*/  SHF.R.U64 R7, R6, R25, R7 ;  /* 0x0000001906077219 */ /* 0x002fe20000001207 */
[----:B------:R-:W-:Y:S01]  /*6d90*/  IMAD.MOV R20, RZ, RZ, -R20 ;  /* 0x000000ffff147224 */ /* 0x000fe200078e0a14 */
[----:B------:R-:W-:Y:S02]  /*6da0*/  LOP3.LUT R6, R15, R30, RZ, 0xc0, !PT ;  /* 0x0000001e0f067212 */ /* 0x000fe400078ec0ff */
[----:B------:R-:W-:Y:S01]  /*6db0*/  LOP3.LUT R12, R12, R9, RZ, 0xc0, !PT ;  /* 0x000000090c0c7212 */ /* 0x000fe200078ec0ff */
[----:B------:R-:W-:Y:S02]  /*6dc0*/  IMAD.MOV R8, RZ, RZ, -R7 ;  /* 0x000000ffff087224 */ /* 0x000fe400078e0a07 */
[----:B------:R-:W-:Y:S02]  /*6dd0*/  IMAD R6, R24, R7, R6 ;  /* 0x0000000718067224 */ /* 0x000fe400078e0206 */
[----:B------:R-:W-:-:S02]  /*6de0*/  IMAD.MOV.U32 R9, RZ, RZ, 0x1 ;  /* 0x00000001ff097424 */ /* 0x000fc400078e00ff */
[----:B------:R-:W-:Y:S02]  /*6df0*/  @P0 IMAD R23, R22, R20, R5 ;  /* 0x0000001416170224 */ /* 0x000fe400078e0205 */
[----:B0-----:R-:W-:Y:S02]  /*6e00*/  IMAD R5, R8, R28, R19 ;  /* 0x0000001c08057224 */ /* 0x001fe400078e0213 */
[----:B------:R-:W-:Y:S02]  /*6e10*/  IMAD R19, R6, R29, R23 ;  /* 0x0000001d06137224 */ /* 0x000fe400078e0217 */
[----:B------:R-:W-:Y:S02]  /*6e20*/  IMAD R6, R5, R21, R12 ;  /* 0x0000001505067224 */ /* 0x000fe400078e020c */
[----:B------:R-:W-:-:S03]  /*6e30*/  IMAD.MOV.U32 R8, RZ, RZ, R14 ;  /* 0x000000ffff087224 */ /* 0x000fc600078e000e */
[----:B------:R-:W-:Y:S02]  /*6e40*/  SEL R20, R6, R19, !P0 ;  /* 0x0000001306147207 */ /* 0x000fe40004000000 */
[----:B------:R-:W-:-:S07]  /*6e50*/  SEL R19, R19, R6, !P0 ;  /* 0x0000000613137207 */ /* 0x000fce0004000000 */
.L_x_159:
[----:B------:R-:W-:-:S08]  /*6e60*/  NOP ;  /* 0x0000000000007918 */ /* 0x000fd00000000000 */
[----:B------:R-:W0:-:S00]  /*6e70*/  USETMAXREG.DEALLOC.CTAPOOL 0x28 ;  /* 0x00000028000079c8 */ /* 0x000e0000080e0500 */
[----:B0-----:R-:W-:-:S13]  /*6e80*/  ISETP.NE.AND P0, PT, R0, RZ, PT ;  /* 0x000000ff0000720c */ /* 0x001fda0003f05270 */
[----:B------:R-:W-:Y:S05]  /*6e90*/  @P0 EXIT ;  /* 0x000000000000094d */ /* 0x000fea0003800000 */
[----:B------:R-:W-:Y:S01]  /*6ea0*/  LOP3.LUT P0, RZ, R9, 0xff, RZ, 0xc0, !PT ;  /* 0x000000ff09ff7812 */ /* 0x000fe2000780c0ff */
[----:B------:R-:W-:Y:S02]  /*6eb0*/  IMAD.MOV.U32 R0, RZ, RZ, 0x1 ;  /* 0x00000001ff007424 */ /* 0x000fe400078e00ff */
[----:B------:R-:W-:-:S10]  /*6ec0*/  IMAD.MOV.U32 R12, RZ, RZ, RZ ;  /* 0x000000ffff0c7224 */ /* 0x000fd400078e00ff */
[----:B------:R-:W-:Y:S05]  /*6ed0*/  @!P0 BRA `(.L_x_162) ;  /* 0x0000000c003c8947 */ /* 0x000fea0003800000 */
[----:B------:R-:W0:Y:S01]  /*6ee0*/  LDC R0, c[0x0][0x28c] ;  /* 0x0000a300ff007b82 */ /* 0x000e220000000800 */
[----:B------:R-:W-:Y:S01]  /*6ef0*/  LOP3.LUT P0, RZ, R3, 0x1f, RZ, 0xc0, !PT ;  /* 0x0000001f03ff7812 */ /* 0x000fe2000780c0ff */
[----:B------:R-:W-:Y:S01]  /*6f00*/  ULDC UR5, c[0x0][0x658] ;  /* 0x0001960000057ab9 */ /* 0x000fe20000000800 */
[----:B------:R-:W-:Y:S01]  /*6f10*/  UMOV UR6, 0xffffffff ;  /* 0xffffffff00067882 */ /* 0x000fe20000000000 */
[----:B------:R-:W-:Y:S01]  /*6f20*/  BSSY B0, `(.L_x_162) ;  /* 0x00000ca000007945 */ /* 0x000fe20003800000 */
[----:B------:R-:W-:Y:S01]  /*6f30*/  USHF.L.U32 UR6, UR6, UR5, URZ ;  /* 0x0000000506067299 */ /* 0x000fe2000800063f */
[C---:B------:R-:W-:Y:S01]  /*6f40*/  ISETP.NE.AND P2, PT, R4.reuse, RZ, PT ;  /* 0x000000ff0400720c */ /* 0x040fe20003f45270 */
[----:B------:R-:W-:Y:S01]  /*6f50*/  UMOV UR7, 0x1 ;  /* 0x0000000100077882 */ /* 0x000fe20000000000 */
[----:B------:R-:W-:Y:S01]  /*6f60*/  ISETP.NE.OR P0, PT, R4, RZ, !P0 ;  /* 0x000000ff0400720c */ /* 0x000fe20004705670 */
[----:B------:R-:W-:Y:S01]  /*6f70*/  IMAD.MOV.U32 R13, RZ, RZ, 0x1 ;  /* 0x00000001ff0d7424 */ /* 0x000fe200078e00ff */
[----:B------:R-:W-:Y:S01]  /*6f80*/  LOP3.LUT R11, R18, 0x2, RZ, 0xfc, !PT ;  /* 0x00000002120b7812 */ /* 0x000fe200078efcff */
[----:B------:R-:W-:Y:S01]  /*6f90*/  IMAD.MOV.U32 R12, RZ, RZ, RZ ;  /* 0x000000ffff0c7224 */ /* 0x000fe200078e00ff */
[----:B------:R-:W-:Y:S01]  /*6fa0*/  ULDC UR4, c[0x0][0x600] ;  /* 0x0001800000047ab9 */ /* 0x000fe20000000800 */
[----:B------:R-:W-:-:S02]  /*6fb0*/  USHF.L.U32 UR13, UR7, UR5, URZ ;  /* 0x00000005070d7299 */ /* 0x000fc4000800063f */
[----:B------:R-:W-:Y:S02]  /*6fc0*/  UIADD3 UR4, UR4, -0x1, URZ ;  /* 0xffffffff04047890 */ /* 0x000fe4000fffe03f */
[----:B------:R-:W-:Y:S01]  /*6fd0*/  ULOP3.LUT UR5, URZ, UR6, URZ, 0x33, !UPT ;  /* 0x000000063f057292 */ /* 0x000fe2000f8e333f */
[----:B------:R-:W-:Y:S01]  /*6fe0*/  ULDC.64 UR22, c[0x0][0x198] ;  /* 0x0000660000167ab9 */ /* 0x000fe20000000a00 */
[----:B0-----:R-:W-:-:S05]  /*6ff0*/  VIADD R0, R0, 0x7f ;  /* 0x0000007f00007836 */ /* 0x001fca0000000000 */
[----:B------:R-:W-:-:S04]  /*7000*/  SHF.R.S32.HI R3, RZ, 0x1f, R0 ;  /* 0x0000001fff037819 */ /* 0x000fc80000011400 */
[----:B------:R-:W-:Y:S01]  /*7010*/  LEA.HI R3, R3, R0, RZ, 0x7 ;  /* 0x0000000003037211 */ /* 0x000fe200078f38ff */
[----:B------:R-:W-:-:S03]  /*7020*/  IMAD.MOV.U32 R0, RZ, RZ, 0x1 ;  /* 0x00000001ff007424 */ /* 0x000fc600078e00ff */
[----:B------:R-:W-:-:S05]  /*7030*/  SHF.R.S32.HI R3, RZ, 0x7, R3 ;  /* 0x00000007ff037819 */ /* 0x000fca0000011403 */
[----:B------:R-:W-:-:S07]  /*7040*/  VIADD R10, R3, 0x1 ;  /* 0x00000001030a7836 */ /* 0x000fce0000000000 */
.L_x_174:
[----:B------:R-:W-:-:S03]  /*7050*/  UMOV UR6, 0xffffffff ;  /* 0xffffffff00067882 */ /* 0x000fc60000000000 */
[----:B------:R-:W-:Y:S05]  /*7060*/  BRA.DIV UR6, `(.L_x_163) ;  /* 0x0000000e06a07947 */ /* 0x000fea000b800000 */
[----:B------:R-:W-:-:S13]  /*7070*/  ELECT P6, URZ, PT ;  /* 0x00000000003f782f */ /* 0x000fda00038c0000 */
.L_x_184:
[----:B------:R-:W0:Y:S01]  /*7080*/  LDC R4, c[0x0][0x28c] ;  /* 0x0000a300ff047b82 */ /* 0x000e220000000800 */
[----:B------:R-:W-:Y:S01]  /*7090*/  BSSY B1, `(.L_x_164) ;  /* 0x0000041000017945 */ /* 0x000fe20003800000 */
[----:B0-----:R-:W-:-:S13]  /*70a0*/  ISETP.LT.OR P6, PT, R4, 0x1, !P6 ;  /* 0x000000010400780c */ /* 0x001fda00077c1670 */
[----:B------:R-:W-:Y:S05]  /*70b0*/  @P6 BRA `(.L_x_165) ;  /* 0x0000000000f86947 */ /* 0x000fea0003800000 */
[----:B------:R-:W-:Y:S02]  /*70c0*/  IMAD.SHL.U32 R19, R19, 0x80, RZ ;  /* 0x0000008013137824 */ /* 0x000fe400078e00ff */
[----:B------:R-:W-:Y:S02]  /*70d0*/  IMAD.SHL.U32 R20, R20, 0x80, RZ ;  /* 0x0000008014147824 */ /* 0x000fe400078e00ff */
[----:B------:R-:W-:Y:S02]  /*70e0*/  IMAD.MOV.U32 R21, RZ, RZ, RZ ;  /* 0x000000ffff157224 */ /* 0x000fe400078e00ff */
[----:B------:R-:W-:Y:S02]  /*70f0*/  IMAD.MOV.U32 R4, RZ, RZ, R10 ;  /* 0x000000ffff047224 */ /* 0x000fe400078e000a */
[----:B------:R-:W-:Y:S02]  /*7100*/  IMAD.MOV.U32 R5, RZ, RZ, R0 ;  /* 0x000000ffff057224 */ /* 0x000fe400078e0000 */
[----:B------:R-:W-:-:S07]  /*7110*/  IMAD.MOV.U32 R6, RZ, RZ, R12 ;  /* 0x000000ffff067224 */ /* 0x000fce00078e000c */
.L_x_169:
[----:B------:R-:W0:Y:S01]  /*7120*/  S2R R14, SR_CgaCtaId ;  /* 0x00000000000e7919 */ /* 0x000e220000008800 */
[----:B------:R-:W-:Y:S01]  /*7130*/  MOV R7, 0x400 ;  /* 0x0000040000077802 */ /* 0x000fe20000000f00 */
[----:B------:R-:W1:Y:S03]  /*7140*/  @!P2 LDC R9, c[0x0][0x500] ;  /* 0x00014000ff09ab82 */ /* 0x000e660000000800 */
[----:B0-----:R-:W-:Y:S02]  /*7150*/  LEA R15, R14, R7, 0x18 ;  /* 0x000000070e0f7211 */ /* 0x001fe400078ec0ff */
[----:B------:R-:W-:-:S03]  /*7160*/  SHF.L.U32 R7, R5, 0x1f, RZ ;  /* 0x0000001f05077819 */ /* 0x000fc600000006ff */
[----:B------:R-:W-:-:S04]  /*7170*/  IMAD R14, R6, 0x8, R15 ;  /* 0x00000008060e7824 */ /* 0x000fc800078e020f */
[----:B------:R-:W0:Y:S02]  /*7180*/  SYNCS.PHASECHK.TRANS64.TRYWAIT P1, [R14+URZ+0x18], R7 ;  /* 0x000018070e0075a7 */ /* 0x000e24000802017f */
[----:B01----:R-:W-:Y:S05]  /*7190*/  @!P1 BRA `(.L_x_166) ;  /* 0x0000000c00749947 */ /* 0x003fea0003800000 */
.L_x_185:
[----:B0-----:R-:W-:Y:S01]  /*71a0*/  PRMT R7, R11, 0x9910, RZ ;  /* 0x000099100b077816 */ /* 0x001fe200000000ff */
[----:B------:R0:W-:Y:S03]  /*71b0*/  @!P2 SYNCS.ARRIVE.TRANS64 RZ, [R14+URZ], R9 ;  /* 0x000000090effa9a7 */ /* 0x0001e6000800003f */
[----:B------:R-:W-:-:S13]  /*71c0*/  ISETP.NE.AND P1, PT, R7, 0x2, PT ;  /* 0x000000020700780c */ /* 0x000fda0003f25270 */
[----:B0-----:R-:W-:Y:S05]  /*71d0*/  @P1 BRA `(.L_x_167) ;  /* 0x0000000000041947 */ /* 0x001fea0003800000 */
[----:B------:R-:W-:Y:S01]  /*71e0*/  BPT.TRAP 0x1 ;  /* 0x000000040000795c */ /* 0x000fe20000300000 */
.L_x_167:
[----:B------:R-:W-:Y:S05]  /*71f0*/  @P0 BRA `(.L_x_168) ;  /* 0x0000000000040947 */ /* 0x000fea0003800000 */
[----:B------:R-:W-:Y:S01]  /*7200*/  BPT.TRAP 0x1 ;  /* 0x000000040000795c */ /* 0x000fe20000300000 */
.L_x_168:
[----:B------:R-:W-:Y:S01]  /*7210*/  IMAD R15, R6, 0x8000, R15 ;  /* 0x00008000060f7824 */ /* 0x000fe200078e020f */
[----:B------:R-:W-:Y:S01]  /*7220*/  R2UR UR34, R21 ;  /* 0x00000000152272ca */ /* 0x000fe200000e0000 */
[----:B------:R-:W-:Y:S01]  /*7230*/  VIADD R4, R4, 0xffffffff ;  /* 0xffffffff04047836 */ /* 0x000fe20000000000 */
[----:B------:R-:W-:Y:S01]  /*7240*/  R2UR UR33, R14 ;  /* 0x000000000e2172ca */ /* 0x000fe200000e0000 */
[----:B------:R-:W-:Y:S01]  /*7250*/  UIADD3 UR6, UP0, UR22, 0xf0, URZ ;  /* 0x000000f016067890 */ /* 0x000fe2000ff1e03f */
[----:B------:R-:W-:Y:S01]  /*7260*/  R2UR UR8, R15 ;  /* 0x000000000f0872ca */ /* 0x000fe200000e0000 */
[----:B------:R-:W-:Y:S01]  /*7270*/  UIADD3 UR30, UP1, UR22, 0x1f0, URZ ;  /* 0x000001f0161e7890 */ /* 0x000fe2000ff3e03f */
[----:B------:R-:W-:Y:S01]  /*7280*/  R2UR UR35, R19 ;  /* 0x00000000132372ca */ /* 0x000fe200000e0000 */
[----:B------:R-:W-:Y:S01]  /*7290*/  UIADD3.X UR7, URZ, UR23, URZ, UP0, !UPT ;  /* 0x000000173f077290 */ /* 0x000fe200087fe43f */
[----:B------:R-:W-:Y:S01]  /*72a0*/  R2UR UR36, R8 ;  /* 0x00000000082472ca */ /* 0x000fe200000e0000 */
[----:B------:R-:W-:Y:S01]  /*72b0*/  UIADD3.X UR31, URZ, UR23, URZ, UP1, !UPT ;  /* 0x000000173f1f7290 */ /* 0x000fe20008ffe43f */
[----:B------:R-:W-:Y:S01]  /*72c0*/  R2UR UR19, R20 ;  /* 0x00000000141372ca */ /* 0x000fe200000e0000 */
[----:B------:R-:W-:Y:S01]  /*72d0*/  VIADD R6, R6, 0x1 ;  /* 0x0000000106067836 */ /* 0x000fe20000000000 */
[----:B------:R-:W-:Y:S01]  /*72e0*/  ISETP.GT.AND P3, PT, R4, 0x1, PT ;  /* 0x000000010400780c */ /* 0x000fe20003f64270 */
[----:B------:R-:W-:Y:S01]  /*72f0*/  UIADD3 UR26, UR34, 0x40, URZ ;  /* 0x00000040221a7890 */ /* 0x000fe2000fffe03f */
[----:B------:R-:W-:Y:S01]  /*7300*/  VIADD R21, R21, 0x80 ;  /* 0x0000008015157836 */ /* 0x000fe20000000000 */
[----:B------:R-:W-:Y:S01]  /*7310*/  UMOV UR14, 0x0 ;  /* 0x00000000000e7882 */ /* 0x000fe20000000000 */
[----:B------:R-:W-:Y:S01]  /*7320*/  UMOV UR15, 0x10000000 ;  /* 0x10000000000f7882 */ /* 0x000fe20000000000 */
[----:B------:R-:W-:Y:S01]  /*7330*/  UIADD3 UR32, UR8, 0x100, URZ ;  /* 0x0000010008207890 */ /* 0x000fe2000fffe03f */
[----:B------:R-:W-:Y:S01]  /*7340*/  ISETP.NE.AND P1, PT, R6, 0x3, PT ;  /* 0x000000030600780c */ /* 0x000fe20003f25270 */
[----:B------:R-:W-:-:S02]  /*7350*/  UIADD3 UR24, UR8, 0x4100, URZ ;  /* 0x0000410008187890 */ /* 0x000fc4000fffe03f */
[----:B------:R-:W-:Y:S01]  /*7360*/  UIADD3 UR16, UR8, 0x18100, URZ ;  /* 0x0001810008107890 */ /* 0x000fe2000fffe03f */
[----:B------:R-:W-:Y:S01]  /*7370*/  SEL R14, RZ, 0x1, P1 ;  /* 0x00000001ff0e7807 */ /* 0x000fe20000800000 */
[----:B------:R-:W-:Y:S01]  /*7380*/  UIADD3 UR8, UR8, 0x1c100, URZ ;  /* 0x0001c10008087890 */ /* 0x000fe2000fffe03f */
[----:B------:R-:W-:Y:S01]  /*7390*/  SEL R6, R6, RZ, P1 ;  /* 0x000000ff06067207 */ /* 0x000fe20000800000 */
[----:B------:R-:W-:Y:S01]  /*73a0*/  UMOV UR25, UR33 ;  /* 0x0000002100197c82 */ /* 0x000fe20008000000 */
[----:B------:R-:W-:Y:S01]  /*73b0*/  UMOV UR27, UR35 ;  /* 0x00000023001b7c82 */ /* 0x000fe20008000000 */
[----:B------:R-:W-:Y:S01]  /*73c0*/  UMOV UR28, UR36 ;  /* 0x00000024001c7c82 */ /* 0x000fe20008000000 */
[----:B------:R-:W-:Y:S01]  /*73d0*/  UMOV UR17, UR33 ;  /* 0x0000002100117c82 */ /* 0x000fe20008000000 */
[----:B------:R-:W-:Y:S01]  /*73e0*/  UMOV UR18, UR34 ;  /* 0x0000002200127c82 */ /* 0x000fe20008000000 */
[----:B------:R-:W-:Y:S01]  /*73f0*/  UMOV UR20, UR36 ;  /* 0x0000002400147c82 */ /* 0x000fe20008000000 */
[----:B------:R0:W-:Y:S01]  /*7400*/  UTMALDG.3D [UR32], [UR6], desc[UR14] ;  /* 0x00000e20060075b4 */ /* 0x0001e20008011000 */
[----:B------:R-:W-:Y:S01]  /*7410*/  UMOV UR9, UR33 ;  /* 0x0000002100097c82 */ /* 0x000fe20008000000 */
[----:B------:R-:W-:Y:S01]  /*7420*/  UMOV UR11, UR19 ;  /* 0x00000013000b7c82 */ /* 0x000fe20008000000 */
[----:B------:R-:W-:Y:S01]  /*7430*/  UMOV UR12, UR36 ;  /* 0x00000024000c7c82 */ /* 0x000fe20008000000 */
[----:B------:R-:W-:Y:S01]  /*7440*/  UMOV UR10, UR26 ;  /* 0x0000001a000a7c82 */ /* 0x000fe20008000000 */
[----:B------:R-:W-:Y:S01]  /*7450*/  LOP3.LUT R5, R5, R14, RZ, 0x3c, !PT ;  /* 0x0000000e05057212 */ /* 0x000fe200078e3cff */
[----:B------:R0:W-:Y:S01]  /*7460*/  UTMALDG.3D [UR24], [UR6], desc[UR14] ;  /* 0x00000e18060075b4 */ /* 0x0001e20008011000 */
[----:B------:R0:W-:Y:S01]  /*7470*/  UTMALDG.3D [UR16], [UR30], desc[UR14] ;  /* 0x00000e101e0075b4 */ /* 0x0001e20008011000 */
[----:B------:R0:W-:Y:S02]  /*7480*/  UTMALDG.3D [UR8], [UR30], desc[UR14] ;  /* 0x00000e081e0075b4 */ /* 0x0001e40008011000 */
[----:B0-----:R-:W-:Y:S05]  /*7490*/  @P3 BRA `(.L_x_169) ;  /* 0xfffffffc00203947 */ /* 0x001fea000383ffff */
.L_x_165:
[----:B------:R-:W-:Y:S05]  /*74a0*/  BSYNC B1 ;  /* 0x0000000000017941 */ /* 0x000fea0003800000 */
.L_x_164:
[----:B------:R-:W-:Y:S01]  /*74b0*/  LOP3.LUT P3, RZ, R13, 0xff, RZ, 0xc0, !PT ;  /* 0x000000ff0dff7812 */ /* 0x000fe2000786c0ff */
[----:B------:R-:W-:Y:S01]  /*74c0*/  IMAD.IADD R12, R3, 0x1, R12 ;  /* 0x00000001030c7824 */ /* 0x000fe200078e020c */
[----:B------:R-:W-:Y:S01]  /*74d0*/  IADD3 R16, P4, R16, UR38, RZ ;  /* 0x0000002610107c10 */ /* 0x000fe2000ff9e0ff */
[----:B------:R-:W-:Y:S01]  /*74e0*/  ULDC.64 UR6, c[0x0][0x650] ;  /* 0x0001940000067ab9 */ /* 0x000fe20000000a00 */
[----:B------:R-:W-:Y:S01]  /*74f0*/  BSSY B1, `(.L_x_170) ;  /* 0x000006a000017945 */ /* 0x000fe20003800000 */
[----:B------:R-:W-:Y:S01]  /*7500*/  IMAD.MOV.U32 R19, RZ, RZ, -0x1 ;  /* 0xffffffffff137424 */ /* 0x000fe200078e00ff */
[----:B------:R-:W-:Y:S01]  /*7510*/  ISETP.GT.U32.AND P1, PT, R12, 0x2, PT ;  /* 0x000000020c00780c */ /* 0x000fe20003f24070 */
[----:B------:R-:W-:Y:S01]  /*7520*/  IMAD.MOV.U32 R20, RZ, RZ, -0x1 ;  /* 0xffffffffff147424 */ /* 0x000fe200078e00ff */
[----:B------:R-:W-:Y:S01]  /*7530*/  IADD3.X R17, R17, UR41, RZ, P4, !PT ;  /* 0x0000002911117c10 */ /* 0x000fe2000a7fe4ff */
[----:B------:R-:W-:Y:S01]  /*7540*/  IMAD.MOV.U32 R8, RZ, RZ, -0x1 ;  /* 0xffffffffff087424 */ /* 0x000fe200078e00ff */
[----:B------:R-:W-:-:S02]  /*7550*/  ISETP.LT.U32.AND P1, PT, R3, 0x3, P1 ;  /* 0x000000030300780c */ /* 0x000fc40000f21070 */
[----:B------:R-:W-:Y:S01]  /*7560*/  PRMT R13, RZ, 0x7610, R13 ;  /* 0x00007610ff0d7816 */ /* 0x000fe2000000000d */
[----:B------:R-:W0:Y:S01]  /*7570*/  @P3 S2R R5, SR_CgaCtaId ;  /* 0x0000000000053919 */ /* 0x000e220000008800 */
[----:B------:R-:W-:-:S04]  /*7580*/  @P3 MOV R4, 0x400 ;  /* 0x0000040000043802 */ /* 0x000fc80000000f00 */
[----:B0-----:R-:W-:Y:S01]  /*7590*/  @P3 LEA R6, R5, R4, 0x18 ;  /* 0x0000000405063211 */ /* 0x001fe200078ec0ff */
[----:B------:R-:W-:-:S03]  /*75a0*/  IMAD.WIDE.U32 R4, R12, -0x55555555, RZ ;  /* 0xaaaaaaab0c047825 */ /* 0x000fc600078e00ff */
[----:B------:R0:W-:Y:S01]  /*75b0*/  @P3 SYNCS.ARRIVE.TRANS64.A1T0 RZ, [R6+URZ+0x48], RZ ;  /* 0x000048ff06ff39a7 */ /* 0x0001e2000810003f */
[----:B------:R-:W-:Y:S02]  /*75c0*/  ISETP.GE.U32.AND P3, PT, R3, 0x3, PT ;  /* 0x000000030300780c */ /* 0x000fe40003f66070 */
[----:B------:R-:W-:Y:S02]  /*75d0*/  SHF.R.U32.HI R7, RZ, 0x1, R5 ;  /* 0x00000001ff077819 */ /* 0x000fe40000011605 */
[----:B------:R-:W-:Y:S02]  /*75e0*/  SEL R5, RZ, 0x1, !P1 ;  /* 0x00000001ff057807 */ /* 0x000fe40004800000 */
[----:B------:R-:W-:Y:S01]  /*75f0*/  ISETP.GE.U32.AND P1, PT, R16, UR6, PT ;  /* 0x0000000610007c0c */ /* 0x000fe2000bf26070 */
[----:B------:R-:W-:Y:S01]  /*7600*/  IMAD R12, R7, -0x3, R12 ;  /* 0xfffffffd070c7824 */ /* 0x000fe200078e020c */
[----:B------:R-:W-:Y:S02]  /*7610*/  LOP3.LUT R0, R0, R5, RZ, 0x3c, !PT ;  /* 0x0000000500007212 */ /* 0x000fe400078e3cff */
[----:B------:R-:W-:-:S02]  /*7620*/  ISETP.GE.U32.AND.EX P1, PT, R17, UR7, PT, P1 ;  /* 0x0000000711007c0c */ /* 0x000fc4000bf26110 */
[----:B------:R-:W-:Y:S02]  /*7630*/  PRMT R4, RZ, 0x7610, R4 ;  /* 0x00007610ff047816 */ /* 0x000fe40000000004 */
[----:B------:R-:W-:-:S09]  /*7640*/  @P3 LOP3.LUT R0, R0, 0x1, R7, 0x78, !PT ;  /* 0x0000000100003812 */ /* 0x000fd200078e7807 */
[----:B0-----:R-:W-:Y:S05]  /*7650*/  @P1 BRA `(.L_x_171) ;  /* 0x00000004004c1947 */ /* 0x001fea0003800000 */
[----:B------:R-:W-:Y:S01]  /*7660*/  ULDC.64 UR6, c[0x0][0x628] ;  /* 0x00018a0000067ab9 */ /* 0x000fe20000000a00 */
[----:B------:R-:W0:Y:S01]  /*7670*/  S2R R15, SR_CTAID.X ;  /* 0x00000000000f7919 */ /* 0x000e220000002500 */
[----:B------:R-:W-:Y:S01]  /*7680*/  ISETP.NE.U32.AND P1, PT, RZ, UR6, PT ;  /* 0x00000006ff007c0c */ /* 0x000fe2000bf25070 */
[----:B------:R-:W-:Y:S01]  /*7690*/  ULDC UR9, c[0x0][0x630] ;  /* 0x00018c0000097ab9 */ /* 0x000fe20000000800 */
[----:B------:R-:W-:Y:S01]  /*76a0*/  IMAD.MOV.U32 R4, RZ, RZ, R16 ;  /* 0x000000ffff047224 */ /* 0x000fe200078e0010 */
[----:B------:R-:W1:Y:S01]  /*76b0*/  S2R R14, SR_CTAID.Y ;  /* 0x00000000000e7919 */ /* 0x000e620000002600 */
[----:B------:R-:W-:Y:S01]  /*76c0*/  ISETP.NE.AND.EX P1, PT, RZ, UR7, PT, P1 ;  /* 0x00000007ff007c0c */ /* 0x000fe2000bf25310 */
[----:B------:R-:W-:-:S12]  /*76d0*/  IMAD.MOV.U32 R5, RZ, RZ, R17 ;  /* 0x000000ffff057224 */ /* 0x000fd800078e0011 */
[----:B------:R-:W-:Y:S05]  /*76e0*/  @!P1 BRA `(.L_x_172) ;  /* 0x0000000000289947 */ /* 0x000fea0003800000 */
[----:B------:R-:W-:Y:S02]  /*76f0*/  ULDC UR8, c[0x0][0x634] ;  /* 0x00018d0000087ab9 */ /* 0x000fe40000000800 */
[----:B------:R-:W-:-:S05]  /*7700*/  IADD3 R9, P1, R16, UR8, RZ ;  /* 0x0000000810097c10 */ /* 0x000fca000ff3e0ff */
[----:B------:R-:W-:-:S04]  /*7710*/  IMAD.X R19, RZ, RZ, R17, P1 ;  /* 0x000000ffff137224 */ /* 0x000fc800008e0611 */
[----:B------:R-:W-:-:S04]  /*7720*/  IMAD.WIDE.U32 R6, R19, UR6, RZ ;  /* 0x0000000613067c25 */ /* 0x000fc8000f8e00ff */
[----:B------:R-:W-:-:S04]  /*7730*/  IMAD.WIDE.U32 R6, P1, R9, UR7, R6 ;  /* 0x0000000709067c25 */ /* 0x000fc8000f820006 */
[----:B------:R-:W-:-:S04]  /*7740*/  IMAD.WIDE.U32 R8, R9, UR6, RZ ;  /* 0x0000000609087c25 */ /* 0x000fc8000f8e00ff */
[----:B------:R-:W-:Y:S01]  /*7750*/  IMAD.X R5, RZ, RZ, RZ, P1 ;  /* 0x000000ffff057224 */ /* 0x000fe200008e06ff */
[----:B------:R-:W-:Y:S01]  /*7760*/  IADD3 RZ, P1, R9, R6, RZ ;  /* 0x0000000609ff7210 */ /* 0x000fe20007f3e0ff */
[----:B------:R-:W-:-:S04]  /*7770*/  IMAD.MOV.U32 R4, RZ, RZ, R7 ;  /* 0x000000ffff047224 */ /* 0x000fc800078e0007 */
[----:B------:R-:W-:-:S08]  /*7780*/  IMAD.WIDE.U32.X R4, R19, UR7, R4, P1 ;  /* 0x0000000713047c25 */ /* 0x000fd000088e0404 */
.L_x_172:
[--C-:B------:R-:W-:Y:S01]  /*7790*/  SHF.R.U64 R8, R4, UR9, R5.reuse ;  /* 0x0000000904087c19 */ /* 0x100fe20008001205 */
[----:B------:R-:W-:Y:S01]  /*77a0*/  ULDC.64 UR6, c[0x0][0x620] ;  /* 0x0001880000067ab9 */ /* 0x000fe20000000a00 */
[----:B------:R-:W-:Y:S01]  /*77b0*/  SHF.R.U32.HI R4, RZ, UR9, R5 ;  /* 0x00000009ff047c19 */ /* 0x000fe20008011605 */
[----:B------:R-:W2:Y:S01]  /*77c0*/  LDC R24, c[0x0][0x144] ;  /* 0x00005100ff187b82 */ /* 0x000ea20000000800 */
[----:B------:R-:W-:Y:S01]  /*77d0*/  IADD3 R7, P1, RZ, -R8, RZ ;  /* 0x80000008ff077210 */ /* 0x000fe20007f3e0ff */
[----:B------:R-:W-:Y:S01]  /*77e0*/  ULDC.64 UR10, c[0x0][0x640] ;  /* 0x00019000000a7ab9 */ /* 0x000fe20000000a00 */
[----:B0-----:R-:W-:Y:S01]  /*77f0*/  I2FP.F32.U32 R9, R15 ;  /* 0x0000000f00097245 */ /* 0x001fe20000201000 */
[----:B------:R-:W-:Y:S02]  /*7800*/  ULDC UR8, c[0x0][0x608] ;  /* 0x0001820000087ab9 */ /* 0x000fe40000000800 */
[----:B------:R-:W-:Y:S01]  /*7810*/  IMAD.X R4, RZ, RZ, ~R4, P1 ;  /* 0x000000ffff047224 */ /* 0x000fe200008e0e04 */
[----:B------:R-:W-:Y:S01]  /*7820*/  ISETP.NE.U32.AND P1, PT, RZ, UR10, PT ;  /* 0x0000000aff007c0c */ /* 0x000fe2000bf25070 */
[----:B------:R-:W0:Y:S02]  /*7830*/  LDC R21, c[0x0][0x148] ;  /* 0x00005200ff157b82 */ /* 0x000e240000000800 */
[----:B------:R-:W-:Y:S01]  /*7840*/  IMAD R6, R4, UR6, RZ ;  /* 0x0000000604067c24 */ /* 0x000fe2000f8e02ff */
[----:B------:R-:W-:Y:S01]  /*7850*/  ISETP.NE.AND.EX P1, PT, RZ, UR11, PT, P1 ;  /* 0x0000000bff007c0c */ /* 0x000fe2000bf25310 */
[----:B------:R-:W-:Y:S01]  /*7860*/  IMAD.WIDE.U32 R4, R7, UR6, R16 ;  /* 0x0000000607047c25 */ /* 0x000fe2000f8e0010 */
[----:B------:R-:W-:-:S03]  /*7870*/  ULDC UR6, c[0x0][0x150] ;  /* 0x0000540000067ab9 */ /* 0x000fc60000000800 */
[----:B------:R-:W-:Y:S02]  /*7880*/  IMAD R7, R7, UR7, R6 ;  /* 0x0000000707077c24 */ /* 0x000fe4000f8e0206 */
[----:B------:R-:W-:Y:S01]  /*7890*/  FMUL R6, R9, UR6 ;  /* 0x0000000609067c20 */ /* 0x000fe20008400000 */
[----:B------:R-:W-:Y:S01]  /*78a0*/  ULDC UR6, c[0x0][0x618] ;  /* 0x0001860000067ab9 */ /* 0x000fe20000000800 */
[----:B------:R-:W-:Y:S01]  /*78b0*/  ULDC UR7, c[0x0][0x154] ;  /* 0x0000550000077ab9 */ /* 0x000fe20000000800 */
[----:B------:R-:W-:-:S03]  /*78c0*/  IMAD.IADD R5, R5, 0x1, R7 ;  /* 0x0000000105057824 */ /* 0x000fc600078e0207 */
[----:B------:R-:W3:Y:S02]  /*78d0*/  F2I.U32.TRUNC.NTZ R6, R6 ;  /* 0x0000000600067305 */ /* 0x000ee4000020f000 */
[----:B------:R-:W-:Y:S02]  /*78e0*/  SHF.R.U64 R9, R4, UR6, R5 ;  /* 0x0000000604097c19 */ /* 0x000fe40008001205 */
[----:B-1----:R-:W-:-:S05]  /*78f0*/  I2FP.F32.U32 R4, R14 ;  /* 0x0000000e00047245 */ /* 0x002fca0000201000 */
[----:B------:R-:W-:Y:S01]  /*7900*/  FMUL R22, R4, UR7 ;  /* 0x0000000704167c20 */ /* 0x000fe20008400000 */
[----:B------:R-:W-:Y:S01]  /*7910*/  SHF.R.U32.HI R4, RZ, UR6, R5 ;  /* 0x00000006ff047c19 */ /* 0x000fe20008011605 */
[----:B------:R-:W-:-:S03]  /*7920*/  ULDC UR6, c[0x0][0x658] ;  /* 0x0001960000067ab9 */ /* 0x000fc60000000800 */
[--C-:B------:R-:W-:Y:S01]  /*7930*/  SHF.R.U64 R20, R9, UR8, R4.reuse ;  /* 0x0000000809147c19 */ /* 0x100fe20008001204 */
[----:B------:R-:W1:Y:S01]  /*7940*/  F2I.U32.TRUNC.NTZ R22, R22 ;  /* 0x0000001600167305 */ /* 0x000e62000020f000 */
[----:B------:R-:W-:Y:S01]  /*7950*/  SHF.R.U32.HI R5, RZ, UR8, R4 ;  /* 0x00000008ff057c19 */ /* 0x000fe20008011604 */
[----:B---3--:R-:W-:-:S03]  /*7960*/  IMAD.MOV R6, RZ, RZ, -R6 ;  /* 0x000000ffff067224 */ /* 0x008fc600078e0a06 */
[----:B------:R-:W-:Y:S01]  /*7970*/  SHF.R.U64 R19, R20, UR6, R5 ;  /* 0x0000000614137c19 */ /* 0x000fe20008001205 */
[----:B--2---:R-:W-:Y:S01]  /*7980*/  IMAD R15, R24, R6, R15 ;  /* 0x00000006180f7224 */ /* 0x004fe200078e020f */
[----:B------:R-:W-:-:S03]  /*7990*/  SHF.R.U32.HI R23, RZ, UR6, R5 ;  /* 0x00000006ff177c19 */ /* 0x000fc60008011605 */
[----:B------:R-:W-:Y:S02]  /*79a0*/  IMAD.MOV.U32 R4, RZ, RZ, R19 ;  /* 0x000000ffff047224 */ /* 0x000fe400078e0013 */
[----:B------:R-:W-:Y:S01]  /*79b0*/  IMAD.MOV.U32 R5, RZ, RZ, R23 ;  /* 0x000000ffff057224 */ /* 0x000fe200078e0017 */
[----:B-1----:R-:W-:Y:S06]  /*79c0*/  @!P1 BRA `(.L_x_173) ;  /* 0x0000000000289947 */ /* 0x002fec0003800000 */
[----:B------:R-:W-:Y:S02]  /*79d0*/  ULDC UR6, c[0x0][0x64c] ;  /* 0x0001930000067ab9 */ /* 0x000fe40000000800 */
[----:B------:R-:W-:-:S05]  /*79e0*/  IADD3 R5, P1, R19, UR6, RZ ;  /* 0x0000000613057c10 */ /* 0x000fca000ff3e0ff */
[----:B------:R-:W-:-:S04]  /*79f0*/  IMAD.X R23, RZ, RZ, R23, P1 ;  /* 0x000000ffff177224 */ /* 0x000fc800008e0617 */
[----:B------:R-:W-:-:S04]  /*7a00*/  IMAD.WIDE.U32 R6, R23, UR10, RZ ;  /* 0x0000000a17067c25 */ /* 0x000fc8000f8e00ff */
[----:B------:R-:W-:-:S04]  /*7a10*/  IMAD.WIDE.U32 R6, P1, R5, UR11, R6 ;  /* 0x0000000b05067c25 */ /* 0x000fc8000f820006 */
[----:B------:R-:W-:-:S04]  /*7a20*/  IMAD.WIDE.U32 R4, R5, UR10, RZ ;  /* 0x0000000a05047c25 */ /* 0x000fc8000f8e00ff */
[----:B------:R-:W-:Y:S01]  /*7a30*/  IMAD.MOV.U32 R4, RZ, RZ, R7 ;  /* 0x000000ffff047224 */ /* 0x000fe200078e0007 */
[----:B------:R-:W-:Y:S01]  /*7a40*/  IADD3 RZ, P3, R5, R6, RZ ;  /* 0x0000000605ff7210 */ /* 0x000fe20007f7e0ff */
[----:B------:R-:W-:-:S04]  /*7a50*/  IMAD.X R5, RZ, RZ, RZ, P1 ;  /* 0x000000ffff057224 */ /* 0x000fc800008e06ff */
[----:B------:R-:W-:-:S08]  /*7a60*/  IMAD.WIDE.U32.X R4, R23, UR11, R4, P3 ;  /* 0x0000000b17047c25 */ /* 0x000fd000098e0404 */
.L_x_173:
[----:B------:R-:W-:Y:S01]  /*7a70*/  ISETP.NE.AND P1, PT, R2, 0x1, PT ;  /* 0x000000010200780c */ /* 0x000fe20003f25270 */
[----:B------:R-:W-:Y:S01]  /*7a80*/  ULDC UR6, c[0x0][0x648] ;  /* 0x0001920000067ab9 */ /* 0x000fe20000000800 */
[----:B------:R-:W-:Y:S01]  /*7a90*/  LOP3.LUT R20, R20, UR5, RZ, 0xc0, !PT ;  /* 0x0000000514147c12 */ /* 0x000fe2000f8ec0ff */
[----:B------:R-:W-:Y:S01]  /*7aa0*/  IMAD.MOV R22, RZ, RZ, -R22 ;  /* 0x000000ffff167224 */ /* 0x000fe200078e0a16 */
[----:B------:R-:W-:Y:S01]  /*7ab0*/  SHF.R.U64 R5, R4, UR6, R5 ;  /* 0x0000000604057c19 */ /* 0x000fe20008001205 */
[----:B------:R-:W-:Y:S01]  /*7ac0*/  ULDC UR6, c[0x0][0x638] ;  /* 0x00018e0000067ab9 */ /* 0x000fe20000000800 */
[----:B------:R-:W-:Y:S01]  /*7ad0*/  LOP3.LUT R6, R9, UR4, RZ, 0xc0, !PT ;  /* 0x0000000409067c12 */ /* 0x000fe2000f8ec0ff */
[----:B------:R-:W-:Y:S02]  /*7ae0*/  ULDC UR7, c[0x0][0x610] ;  /* 0x0001840000077ab9 */ /* 0x000fe40000000800 */
[----:B------:R-:W-:Y:S02]  /*7af0*/  IMAD.MOV R4, RZ, RZ, -R5 ;  /* 0x000000ffff047224 */ /* 0x000fe400078e0a05 */
[----:B------:R-:W-:-:S02]  /*7b00*/  IMAD R20, R5, UR13, R20 ;  /* 0x0000000d05147c24 */ /* 0x000fc4000f8e0214 */
[----:B0-----:R-:W-:Y:S02]  /*7b10*/  @P1 IMAD R15, R21, R22, R14 ;  /* 0x00000016150f1224 */ /* 0x001fe400078e020e */
[----:B------:R-:W-:Y:S01]  /*7b20*/  IMAD R19, R4, UR6, R19 ;  /* 0x0000000604137c24 */ /* 0x000fe2000f8e0213 */
[----:B------:R-:W-:Y:S01]  /*7b30*/  ULDC UR6, c[0x0][0x600] ;  /* 0x0001800000067ab9 */ /* 0x000fe20000000800 */
[----:B------:R-:W-:Y:S02]  /*7b40*/  IMAD R15, R20, UR7, R15 ;  /* 0x00000007140f7c24 */ /* 0x000fe4000f8e020f */
[----:B------:R-:W-:Y:S02]  /*7b50*/  IMAD R6, R19, UR6, R6 ;  /* 0x0000000613067c24 */ /* 0x000fe4000f8e0206 */
[----:B------:R-:W-:-:S03]  /*7b60*/  IMAD.MOV.U32 R4, RZ, RZ, 0x1 ;  /* 0x00000001ff047424 */ /* 0x000fc600078e00ff */
[----:B------:R-:W-:Y:S02]  /*7b70*/  SEL R20, R6, R15, !P1 ;  /* 0x0000000f06147207 */ /* 0x000fe40004800000 */
[----:B------:R-:W-:-:S07]  /*7b80*/  SEL R19, R15, R6, !P1 ;  /* 0x000000060f137207 */ /* 0x000fce0004800000 */
.L_x_171:
[----:B------:R-:W-:Y:S05]  /*7b90*/  BSYNC B1 ;  /* 0x0000000000017941 */ /* 0x000fea0003800000 */
.L_x_170:
[----:B------:R-:W-:-:S13]  /*7ba0*/  LOP3.LUT P1, RZ, R4, 0xff, RZ, 0xc0, !PT ;  /* 0x000000ff04ff7812 */ /* 0x000fda000782c0ff */
[----:B------:R-:W-:Y:S05]  /*7bb0*/  @P1 BRA `(.L_x_174) ;  /* 0xfffffff400241947 */ /* 0x000fea000383ffff */
[----:B------:R-:W-:Y:S05]  /*7bc0*/  BSYNC B0 ;  /* 0x0000000000007941 */ /* 0x000fea0003800000 */
.L_x_162:
[----:B------:R-:W-:-:S03]  /*7bd0*/  UMOV UR6, 0xffffffff ;  /* 0xffffffff00067882 */ /* 0x000fc60000000000 */
[----:B------:R-:W-:Y:S05]  /*7be0*/  BRA.DIV UR6, `(.L_x_175) ;  /* 0x0000000206f47947 */ /* 0x000fea000b800000 */
[----:B------:R-:W-:-:S13]  /*7bf0*/  ELECT P6, URZ, PT ;  /* 0x00000000003f782f */ /* 0x000fda00038c0000 */
.L_x_188:
[----:B------:R-:W-:Y:S04]  /*7c00*/  BSSY B0, `(.L_x_176) ;  /* 0x0000022000007945 */ /* 0x000fe80003800000 */
[----:B------:R-:W-:Y:S05]  /*7c10*/  @!P6 BRA `(.L_x_177) ;  /* 0x000000000080e947 */ /* 0x000fea0003800000 */
[----:B------:R-:W-:-:S04]  /*7c20*/  LOP3.LUT R18, R18, 0x2, RZ, 0xfc, !PT ;  /* 0x0000000212127812 */ /* 0x000fc800078efcff */
[----:B------:R-:W-:-:S13]  /*7c30*/  ISETP.NE.AND P0, PT, R18, 0x3, PT ;  /* 0x000000031200780c */ /* 0x000fda0003f05270 */
[----:B------:R-:W-:Y:S05]  /*7c40*/  @!P0 BRA `(.L_x_178) ;  /* 0x0000000000048947 */ /* 0x000fea0003800000 */
[----:B------:R-:W-:Y:S01]  /*7c50*/  BPT.TRAP 0x1 ;  /* 0x000000040000795c */ /* 0x000fe20000300000 */
.L_x_178:
[----:B------:R-:W0:Y:S01]  /*7c60*/  S2R R3, SR_CgaCtaId ;  /* 0x0000000000037919 */ /* 0x000e220000008800 */
[----:B------:R-:W-:-:S04]  /*7c70*/  MOV R2, 0x400 ;  /* 0x0000040000027802 */ /* 0x000fc80000000f00 */
[----:B0-----:R-:W-:Y:S02]  /*7c80*/  LEA R3, R3, R2, 0x18 ;  /* 0x0000000203037211 */ /* 0x001fe400078ec0ff */
[----:B------:R-:W-:-:S03]  /*7c90*/  SHF.L.U32 R2, R0, 0x1f, RZ ;  /* 0x0000001f00027819 */ /* 0x000fc600000006ff */
[----:B------:R-:W-:-:S04]  /*7ca0*/  VIADD R3, R3, 0x18 ;  /* 0x0000001803037836 */ /* 0x000fc80000000000 */
[C---:B------:R-:W-:Y:S02]  /*7cb0*/  IMAD R7, R12.reuse, 0x8, R3 ;  /* 0x000000080c077824 */ /* 0x040fe400078e0203 */
[----:B------:R-:W-:Y:S02]  /*7cc0*/  VIADD R12, R12, 0x1 ;  /* 0x000000010c0c7836 */ /* 0x000fe40000000000 */
[----:B------:R-:W0:Y:S03]  /*7cd0*/  SYNCS.PHASECHK.TRANS64.TRYWAIT P0, [R7+URZ], R2 ;  /* 0x00000002070075a7 */ /* 0x000e26000800017f */
[----:B------:R-:W-:-:S04]  /*7ce0*/  ISETP.NE.AND P1, PT, R12, 0x3, PT ;  /* 0x000000030c00780c */ /* 0x000fc80003f25270 */
[----:B------:R-:W-:Y:S02]  /*7cf0*/  SEL R5, RZ, 0x1, P1 ;  /* 0x00000001ff057807 */ /* 0x000fe40000800000 */
[----:B------:R-:W-:Y:S02]  /*7d00*/  SEL R12, R12, RZ, P1 ;  /* 0x000000ff0c0c7207 */ /* 0x000fe40000800000 */
[----:B------:R-:W-:-:S03]  /*7d10*/  LOP3.LUT R5, R0, R5, RZ, 0x3c, !PT ;  /* 0x0000000500057212 */ /* 0x000fc600078e3cff */
[----:B------:R-:W-:Y:S01]  /*7d20*/  IMAD R9, R12, 0x8, R3 ;  /* 0x000000080c097824 */ /* 0x000fe200078e0203 */
[----:B------:R-:W-:Y:S01]  /*7d30*/  SHF.L.U32 R4, R5, 0x1f, RZ ;  /* 0x0000001f05047819 */ /* 0x000fe200000006ff */
[----:B0-----:R-:W-:Y:S06]  /*7d40*/  @!P0 BRA `(.L_x_179) ;  /* 0x0000000000bc8947 */ /* 0x001fec0003800000 */
.L_x_189:
[----:B------:R-:W1:Y:S01]  /*7d50*/  SYNCS.PHASECHK.TRANS64.TRYWAIT P0, [R9+URZ], R4 ;  /* 0x00000004090075a7 */ /* 0x000e62000800017f */
[----:B------:R-:W-:-:S05]  /*7d60*/  VIADD R0, R12, 0x1 ;  /* 0x000000010c007836 */ /* 0x000fca0000000000 */
[----:B------:R-:W-:-:S04]  /*7d70*/  ISETP.NE.AND P1, PT, R0, 0x3, PT ;  /* 0x000000030000780c */ /* 0x000fc80003f25270 */
[----:B0-----:R-:W-:Y:S02]  /*7d80*/  SEL R2, RZ, 0x1, P1 ;  /* 0x00000001ff027807 */ /* 0x001fe40000800000 */
[----:B------:R-:W-:Y:S02]  /*7d90*/  SEL R0, R0, RZ, P1 ;  /* 0x000000ff00007207 */ /* 0x000fe40000800000 */
[----:B------:R-:W-:Y:S01]  /*7da0*/  LOP3.LUT R2, R5, R2, RZ, 0x3c, !PT ;  /* 0x0000000205027212 */ /* 0x000fe200078e3cff */
[----:B-1----:R-:W-:Y:S06]  /*7db0*/  @!P0 BRA `(.L_x_180) ;  /* 0x0000000000b48947 */ /* 0x002fec0003800000 */
.L_x_190:
[----:B------:R-:W-:Y:S01]  /*7dc0*/  IMAD R3, R0, 0x8, R3 ;  /* 0x0000000800037824 */ /* 0x000fe200078e0203 */
[----:B------:R-:W-:-:S07]  /*7dd0*/  SHF.L.U32 R0, R2, 0x1f, RZ ;  /* 0x0000001f02007819 */ /* 0x000fce00000006ff */
.L_x_181:
[----:B-1----:R1:W2:Y:S02]  /*7de0*/  SYNCS.PHASECHK.TRANS64.TRYWAIT P0, [R3+URZ], R0 ;  /* 0x00000000030075a7 */ /* 0x0022a4000800017f */
[----:B--2---:R-:W-:Y:S05]  /*7df0*/  @!P0 NANOSLEEP.SYNCS 0x989680 ;  /* 0x009896800000895d */ /* 0x004fea0003900000 */
[----:B------:R-:W2:Y:S02]  /*7e00*/  @!P0 SYNCS.PHASECHK.TRANS64 P0, [R3+URZ], R0 ;  /* 0x00000000030085a7 */ /* 0x000ea4000800007f */
[----:B--2---:R-:W-:Y:S05]  /*7e10*/  @!P0 BRA `(.L_x_181) ;  /* 0xfffffffc00f08947 */ /* 0x004fea000383ffff */
.L_x_177:
[----:B------:R-:W-:Y:S05]  /*7e20*/  BSYNC B0 ;  /* 0x0000000000007941 */ /* 0x000fea0003800000 */
.L_x_176:
[----:B------:R-:W-:Y:S05]  /*7e30*/  EXIT ;  /* 0x000000000000794d */ /* 0x000fea0003800000 */
.L_x_17:
[----:B-1----:R1:W2:Y:S02]  /*7e40*/  SYNCS.PHASECHK.TRANS64.TRYWAIT P1, [R3+URZ], R0 ;  /* 0x00000000030075a7 */ /* 0x0022a4000802017f */
[----:B--2---:R-:W-:Y:S05]  /*7e50*/  @!P1 NANOSLEEP.SYNCS 0x989680 ;  /* 0x009896800000995d */ /* 0x004fea0003900000 */
[----:B------:R-:W2:Y:S02]  /*7e60*/  @!P1 SYNCS.PHASECHK.TRANS64 P1, [R3+URZ], R0 ;  /* 0x00000000030095a7 */ /* 0x000ea4000802007f */
[----:B--2---:R-:W-:Y:S05]  /*7e70*/  @!P1 BRA `(.L_x_17) ;  /* 0xfffffffc00f09947 */ /* 0x004fea000383ffff */
[----:B------:R-:W-:Y:S05]  /*7e80*/  BRA `(.L_x_16) ;  /* 0xffffff9400807947 */ /* 0x000fea000383ffff */
.L_x_22:
[----:B-1----:R-:W-:-:S04]  /*7e90*/  IMAD.U32 R4, RZ, RZ, UR8 ;  /* 0x00000008ff047e24 */ /* 0x002fc8000f8e00ff */
[----:B------:R1:W2:Y:S03]  /*7ea0*/  SYNCS.PHASECHK.TRANS64.TRYWAIT P1, [R4+URZ], R3 ;  /* 0x00000003040075a7 */ /* 0x0002a6000802017f */
[----:B--2---:R-:W-:Y:S05]  /*7eb0*/  @!P1 NANOSLEEP.SYNCS 0x989680 ;  /* 0x009896800000995d */ /* 0x004fea0003900000 */
[----:B------:R-:W2:Y:S02]  /*7ec0*/  @!P1 SYNCS.PHASECHK.TRANS64 P1, [R4+URZ], R3 ;  /* 0x00000003040095a7 */ /* 0x000ea4000802007f */
[----:B--2---:R-:W-:Y:S05]  /*7ed0*/  @!P1 BRA `(.L_x_22) ;  /* 0xfffffffc00ec9947 */ /* 0x004fea000383ffff */
[----:B------:R-:W-:Y:S05]  /*7ee0*/  BRA `(.L_x_21) ;  /* 0xffffff9800bc7947 */ /* 0x000fea000383ffff */
.L_x_163:
[----:B------:R-:W-:Y:S01]  /*7ef0*/  BSSY B1, `(.L_x_182) ;  /* 0x0000006000017945 */ /* 0x000fe20003800000 */
[----:B------:R-:W-:-:S07]  /*7f00*/  IMAD.MOV.U32 R15, RZ, RZ, -0x1 ;  /* 0xffffffffff0f7424 */ /* 0x000fce00078e00ff */
[----:B------:R-:W-:Y:S05]  /*7f10*/  WARPSYNC.COLLECTIVE R15, `(.L_x_183) ;  /* 0x000000000f0c7348 */ /* 0x000fea0003c00000 */
[----:B------:R-:W-:Y:S02]  /*7f20*/  ELECT P6, UR62, PT ;  /* 0x00000000003e782f */ /* 0x000fe400038c0000 */
[----:B------:R-:W-:Y:S01]  /*7f30*/  MOV R14, UR62 ;  /* 0x0000003e000e7c02 */ /* 0x000fe20008000f00 */
[----:B------:R-:W-:Y:S10]  /*7f40*/  ENDCOLLECTIVE ;  /* 0x000000000000791b */ /* 0x000ff40003800000 */
.L_x_183:
[----:B------:R-:W-:Y:S05]  /*7f50*/  BSYNC B1 ;  /* 0x0000000000017941 */ /* 0x000fea0003800000 */
.L_x_182:
[----:B------:R-:W-:Y:S05]  /*7f60*/  BRA `(.L_x_184) ;  /* 0xfffffff000447947 */ /* 0x000fea000383ffff */
.L_x_166:
[----:B0-----:R0:W1:Y:S02]  /*7f70*/  SYNCS.PHASECHK.TRANS64.TRYWAIT P1, [R14+URZ+0x18], R7 ;  /* 0x000018070e0075a7 */ /* 0x001064000802017f */
[----:B-1----:R-:W-:Y:S05]  /*7f80*/  @!P1 NANOSLEEP.SYNCS 0x989680 ;  /* 0x009896800000995d */ /* 0x002fea0003900000 */
[----:B------:R-:W1:Y:S02]  /*7f90*/  @!P1 SYNCS.PHASECHK.TRANS64 P1, [R14+URZ+0x18], R7 ;  /* 0x000018070e0095a7 */ /* 0x000e64000802007f */
[----:B-1----:R-:W-:Y:S05]  /*7fa0*/  @!P1 BRA `(.L_x_166) ;  /* 0xfffffffc00f09947 */ /* 0x002fea000383ffff */
[----:B------:R-:W-:Y:S05]  /*7fb0*/  BRA `(.L_x_185) ;  /* 0xfffffff000787947 */ /* 0x000fea000383ffff */
.L_x_175:
[----:B------:R-:W-:Y:S01]  /*7fc0*/  BSSY B0, `(.L_x_186) ;  /* 0x0000006000007945 */ /* 0x000fe20003800000 */
[----:B------:R-:W-:-:S07]  /*7fd0*/  IMAD.MOV.U32 R15, RZ, RZ, -0x1 ;  /* 0xffffffffff0f7424 */ /* 0x000fce00078e00ff */
[----:B------:R-:W-:Y:S05]  /*7fe0*/  WARPSYNC.COLLECTIVE R15, `(.L_x_187) ;  /* 0x000000000f0c7348 */ /* 0x000fea0003c00000 */
[----:B------:R-:W-:Y:S02]  /*7ff0*/  ELECT P6, UR62, PT ;  /* 0x00000000003e782f */ /* 0x000fe400038c0000 */
[----:B------:R-:W-:Y:S01]  /*8000*/  MOV R14, UR62 ;  /* 0x0000003e000e7c02 */ /* 0x000fe20008000f00 */
[----:B------:R-:W-:Y:S10]  /*8010*/  ENDCOLLECTIVE ;  /* 0x000000000000791b */ /* 0x000ff40003800000 */
.L_x_187:
[----:B------:R-:W-:Y:S05]  /*8020*/  BSYNC B0 ;  /* 0x0000000000007941 */ /* 0x000fea0003800000 */
.L_x_186:
[----:B------:R-:W-:Y:S05]  /*8030*/  BRA `(.L_x_188) ;  /* 0xfffffff800f07947 */ /* 0x000fea000383ffff */
.L_x_179:
[----:B0-----:R0:W1:Y:S02]  /*8040*/  SYNCS.PHASECHK.TRANS64.TRYWAIT P0, [R7+URZ], R2 ;  /* 0x00000002070075a7 */ /* 0x001064000800017f */
[----:B-1----:R-:W-:Y:S05]  /*8050*/  @!P0 NANOSLEEP.SYNCS 0x989680 ;  /* 0x009896800000895d */ /* 0x002fea0003900000 */
[----:B------:R-:W1:Y:S02]  /*8060*/  @!P0 SYNCS.PHASECHK.TRANS64 P0, [R7+URZ], R2 ;  /* 0x00000002070085a7 */ /* 0x000e64000800007f */
[----:B-1----:R-:W-:Y:S05]  /*8070*/  @!P0 BRA `(.L_x_179) ;  /* 0xfffffffc00f08947 */ /* 0x002fea000383ffff */
[----:B------:R-:W-:Y:S05]  /*8080*/  BRA `(.L_x_189) ;  /* 0xfffffffc00307947 */ /* 0x000fea000383ffff */
.L_x_180:
[----:B0-----:R0:W1:Y:S02]  /*8090*/  SYNCS.PHASECHK.TRANS64.TRYWAIT P0, [R9+URZ], R4 ;  /* 0x00000004090075a7 */ /* 0x001064000800017f */
[----:B-1----:R-:W-:Y:S05]  /*80a0*/  @!P0 NANOSLEEP.SYNCS 0x989680 ;  /* 0x009896800000895d */ /* 0x002fea0003900000 */
[----:B------:R-:W1:Y:S02]  /*80b0*/  @!P0 SYNCS.PHASECHK.TRANS64 P0, [R9+URZ], R4 ;  /* 0x00000004090085a7 */ /* 0x000e64000800007f */
[----:B-1----:R-:W-:Y:S05]  /*80c0*/  @!P0 BRA `(.L_x_180) ;  /* 0xfffffffc00f08947 */ /* 0x002fea000383ffff */
[----:B------:R-:W-:Y:S05]  /*80d0*/  BRA `(.L_x_190) ;  /* 0xfffffffc00387947 */ /* 0x000fea000383ffff */
.L_x_191:
[----:B------:R-:W-:-:S00]  /*80e0*/  BRA `(.L_x_191) ;  /* 0xfffffffc00fc7947 */ /* 0x000fc0000383ffff */
[----:B------:R-:W-:-:S00]  /*80f0*/  NOP ;  /* 0x0000000000007918 */ /* 0x000fc00000000000 */
        /* <DEDUP_REMOVED lines=8> */
.L_x_192:


//--------------------- .nv.global.init           --------------------------
	.section	.nv.global.init,"aw",@progbits
.nv.global.init:
	.type		$str$22,@object
	.size		$str$22,($str$23 - $str$22)
$str$22:
        /*0000*/ 	.byte	0x6b, 0x5f, 0x74, 0x69, 0x6c, 0x65, 0x5f, 0x63, 0x6f, 0x75, 0x6e, 0x74, 0x20, 0x3e, 0x3d, 0x20
        /*0010*/ 	.byte	0x31, 0x00
	.type		$str$23,@object
	.size		$str$23,(__unnamed_1 - $str$23)
$str$23:
        /*0012*/ 	.byte	0x2f, 0x74, 0x6d, 0x70, 0x2f, 0x63, 0x75, 0x74, 0x6c, 0x61, 0x73, 0x73, 0x5f, 0x73, 0x77, 0x65
        /*0022*/ 	.byte	0x65, 0x70, 0x5f, 0x73, 0x72, 0x63, 0x2f, 0x69, 0x6e, 0x63, 0x6c, 0x75, 0x64, 0x65, 0x2f, 0x63
        /*0032*/ 	.byte	0x75, 0x74, 0x6c, 0x61, 0x73, 0x73, 0x2f, 0x67, 0x65, 0x6d, 0x6d, 0x2f, 0x63, 0x6f, 0x6c, 0x6c
        /*0042*/ 	.byte	0x65, 0x63, 0x74, 0x69, 0x76, 0x65, 0x2f, 0x73, 0x6d, 0x39, 0x30, 0x5f, 0x6d, 0x6d, 0x61, 0x5f
        /*0052*/ 	.byte	0x74, 0x6d, 0x61, 0x5f, 0x67, 0x6d, 0x6d, 0x61, 0x5f, 0x73, 0x73, 0x5f, 0x77, 0x61, 0x72, 0x70
        /*0062*/ 	.byte	0x73, 0x70, 0x65, 0x63, 0x69, 0x61, 0x6c, 0x69, 0x7a, 0x65, 0x64, 0x2e, 0x68, 0x70, 0x70, 0x00
	.type		__unnamed_1,@object
	.size		__unnamed_1,(.L_0 - __unnamed_1)
__unnamed_1:
        /*0072*/ 	.byte	0x76, 0x6f, 0x69, 0x64, 0x20, 0x63, 0x75, 0x74, 0x6c, 0x61, 0x73, 0x73, 0x3a, 0x3a, 0x67, 0x65
        /* <DEDUP_REMOVED lines=180> */
        /*0bc2*/ 	.byte	0x74, 0x69, 0x74, 0x79, 0x5d, 0x00
.L_0:


//--------------------- .nv.shared._ZN7cutlass13device_kernelINS_4gemm6kernel13GemmUniversalIN4cute5tupleIJiiiiEEENS1_10collective13CollectiveMmaINS1_34MainloopSm90TmaGmmaWarpSpecializedILi3ENS5_IJNS4_1CILi1EEESB_SB_EEENS1_35KernelTmaWarpSpecializedCooperativeEEENS5_IJNSA_ILi128EEESF_SF_EEENS_10bfloat16_tENS5_IJlSB_lEEESH_SI_NS4_8TiledMMAINS4_8MMA_AtomIJNS4_4SM904GMMA28MMA_64x128x16_F32BF16BF16_SSILNSM_5MajorE0ELSO_0ELNSM_7ScaleInE1ELSP_1EEEEEENS4_6LayoutINS5_IJNSA_ILi2EEESB_SB_EEENS5_IJSB_NSA_ILi0EEESV_EEEEENS5_IJNS4_10UnderscoreESY_SY_EEEEENS4_13SM90_TMA_LOADENS4_14ComposedLayoutINS4_7SwizzleILi3ELi4ELi3EEENS4_18smem_ptr_flag_bitsILi16EEENSS_INS5_IJNSA_ILi8EEENSA_ILi64EEEEEENS5_IJS18_SB_EEEEEEEvNS4_8identityES11_S1C_vS1D_EENS_8epilogue10collective6detail29Sm90TmaWarpSpecializedAdapterINS1G_15DefaultEpilogueISH_SI_SI_NS1F_6thread17LinearCombinationISH_Li1EffLNS1K_9ScaleType4KindE0ELNS_15FloatRoundStyleE2ESH_EENS1_15EpilogueDefaultEEEEEvvEEEEvNT_6ParamsE --------------------------
	.section	.nv.shared._ZN7cutlass13device_kernelINS_4gemm6kernel13GemmUniversalIN4cute5tupleIJiiiiEEENS1_10collective13CollectiveMmaINS1_34MainloopSm90TmaGmmaWarpSpecializedILi3ENS5_IJNS4_1CILi1EEESB_SB_EEENS1_35KernelTmaWarpSpecializedCooperativeEEENS5_IJNSA_ILi128EEESF_SF_EEENS_10bfloat16_tENS5_IJlSB_lEEESH_SI_NS4_8TiledMMAINS4_8MMA_AtomIJNS4_4SM904GMMA28MMA_64x128x16_F32BF16BF16_SSILNSM_5MajorE0ELSO_0ELNSM_7ScaleInE1ELSP_1EEEEEENS4_6LayoutINS5_IJNSA_ILi2EEESB_SB_EEENS5_IJSB_NSA_ILi0EEESV_EEEEENS5_IJNS4_10UnderscoreESY_SY_EEEEENS4_13SM90_TMA_LOADENS4_14ComposedLayoutINS4_7SwizzleILi3ELi4ELi3EEENS4_18smem_ptr_flag_bitsILi16EEENSS_INS5_IJNSA_ILi8EEENSA_ILi64EEEEEENS5_IJS18_SB_EEEEEEEvNS4_8identityES11_S1C_vS1D_EENS_8epilogue10collective6detail29Sm90TmaWarpSpecializedAdapterINS1G_15DefaultEpilogueISH_SI_SI_NS1F_6thread17LinearCombinationISH_Li1EffLNS1K_9ScaleType4KindE0ELNS_15FloatRoundStyleE2ESH_EENS1_15EpilogueDefaultEEEEEvvEEEEvNT_6ParamsE,"aw",@nobits
	.sectionflags	@""
	.align	16
	.zero		1024


//--------------------- .nv.shared.reserved.0     --------------------------
	.section	.nv.shared.reserved.0,"aw",@nobits
	.weak		__nv_reservedSMEM_offset_0_alias
	.size		__nv_reservedSMEM_offset_0_alias, 0, 0
	.other		__nv_reservedSMEM_offset_0_alias,@"STO_CUDA_RESERVED_SHARED STV_DEFAULT"
__nv_reservedSMEM_offset_0_alias:
	.zero		0


//--------------------- .nv.global                --------------------------
	.section	.nv.global,"aw",@nobits
.nv.global:
	.type		_ZN39_INTERNAL_291321a4_4_k_cu_51430327_28234cute1_E,@object
	.size		_ZN39_INTERNAL_291321a4_4_k_cu_51430327_28234cute1_E,(_ZN39_INTERNAL_291321a4_4_k_cu_51430327_28234cuda3std3__45__cpo6cbeginE - _ZN39_INTERNAL_291321a4_4_k_cu_51430327_28234cute1_E)
_ZN39_INTERNAL_291321a4_4_k_cu_51430327_28234cute1_E:
	.zero		1
	.type		_ZN39_INTERNAL_291321a4_4_k_cu_51430327_28234cuda3std3__45__cpo6cbeginE,@object
	.size		_ZN39_INTERNAL_291321a4_4_k_cu_51430327_28234cuda3std3__45__cpo6cbeginE,(_ZN39_INTERNAL_291321a4_4_k_cu_51430327_28234cuda3std3__48in_placeE - _ZN39_INTERNAL_291321a4_4_k_cu_51430327_28234cuda3std3__45__cpo6cbeginE)
_ZN39_INTERNAL_291321a4_4_k_cu_51430327_28234cuda3std3__45__cpo6cbeginE:
	.zero		1
	.type		_ZN39_INTERNAL_291321a4_4_k_cu_51430327_28234cuda3std3__48in_placeE,@object
	.size		_ZN39_INTERNAL_291321a4_4_k_cu_51430327_28234cuda3std3__48in_placeE,(_ZN39_INTERNAL_291321a4_4_k_cu_51430327_28234cuda3std6ranges3__45__cpo9iter_moveE - _ZN39_INTERNAL_291321a4_4_k_cu_51430327_28234cuda3std3__48in_placeE)
_ZN39_INTERNAL_291321a4_4_k_cu_51430327_28234cuda3std3__48in_placeE:
	.zero		1
	.type		_ZN39_INTERNAL_291321a4_4_k_cu_51430327_28234cuda3std6ranges3__45__cpo9iter_moveE,@object
	.size		_ZN39_INTERNAL_291321a4_4_k_cu_51430327_28234cuda3std6ranges3__45__cpo9iter_moveE,(_ZN39_INTERNAL_291321a4_4_k_cu_51430327_28234cuda3std3__45__cpo5beginE - _ZN39_INTERNAL_291321a4_4_k_cu_51430327_28234cuda3std6ranges3__45__cpo9iter_moveE)
_ZN39_INTERNAL_291321a4_4_k_cu_51430327_28234cuda3std6ranges3__45__cpo9iter_moveE:
	.zero		1
	.type		_ZN39_INTERNAL_291321a4_4_k_cu_51430327_28234cuda3std3__45__cpo5beginE,@object
	.size		_ZN39_INTERNAL_291321a4_4_k_cu_51430327_28234cuda3std3__45__cpo5beginE,(_ZN39_INTERNAL_291321a4_4_k_cu_51430327_28234cuda3std3__441_GLOBAL__N__291321a4_4_k_cu_51430327_28236ignoreE - _ZN39_INTERNAL_291321a4_4_k_cu_51430327_28234cuda3std3__45__cpo5beginE)
_ZN39_INTERNAL_291321a4_4_k_cu_51430327_28234cuda3std3__45__cpo5beginE:
	.zero		1
	.type		_ZN39_INTERNAL_291321a4_4_k_cu_51430327_28234cuda3std3__441_GLOBAL__N__291321a4_4_k_cu_51430327_28236ignoreE,@object
	.size		_ZN39_INTERNAL_291321a4_4_k_cu_51430327_28234cuda3std3__441_GLOBAL__N__291321a4_4_k_cu_51430327_28236ignoreE,(_ZN39_INTERNAL_291321a4_4_k_cu_51430327_28234cute7productE - _ZN39_INTERNAL_291321a4_4_k_cu_51430327_28234cuda3std3__441_GLOBAL__N__291321a4_4_k_cu_51430327_28236ignoreE)
_ZN39_INTERNAL_291321a4_4_k_cu_51430327_28234cuda3std3__441_GLOBAL__N__291321a4_4_k_cu_51430327_28236ignoreE:
	.zero		1
	.type		_ZN39_INTERNAL_291321a4_4_k_cu_51430327_28234cute7productE,@object
	.size		_ZN39_INTERNAL_291321a4_4_k_cu_51430327_28234cute7productE,(_ZN39_INTERNAL_291321a4_4_k_cu_51430327_28234cuda3std3__45__cpo3endE - _ZN39_INTERNAL_291321a4_4_k_cu_51430327_28234cute7productE)
_ZN39_INTERNAL_291321a4_4_k_cu_51430327_28234cute7productE:
	.zero		1
	.type		_ZN39_INTERNAL_291321a4_4_k_cu_51430327_28234cuda3std3__45__cpo3endE,@object
	.size		_ZN39_INTERNAL_291321a4_4_k_cu_51430327_28234cuda3std3__45__cpo3endE,(_ZN39_INTERNAL_291321a4_4_k_cu_51430327_28234cuda3std3__419piecewise_constructE - _ZN39_INTERNAL_291321a4_4_k_cu_51430327_28234cuda3std3__45__cpo3endE)
_ZN39_INTERNAL_291321a4_4_k_cu_51430327_28234cuda3std3__45__cpo3endE:
	.zero		1
	.type		_ZN39_INTERNAL_291321a4_4_k_cu_51430327_28234cuda3std3__419piecewise_constructE,@object
	.size		_ZN39_INTERNAL_291321a4_4_k_cu_51430327_28234cuda3std3__419piecewise_constructE,(_ZN39_INTERNAL_291321a4_4_k_cu_51430327_28234cuda3std3__45__cpo4cendE - _ZN39_INTERNAL_291321a4_4_k_cu_51430327_28234cuda3std3__419piecewise_constructE)
_ZN39_INTERNAL_291321a4_4_k_cu_51430327_28234cuda3std3__419piecewise_constructE:
	.zero		1
	.type		_ZN39_INTERNAL_291321a4_4_k_cu_51430327_28234cuda3std3__45__cpo4cendE,@object
	.size		_ZN39_INTERNAL_291321a4_4_k_cu_51430327_28234cuda3std3__45__cpo4cendE,(_ZN39_INTERNAL_291321a4_4_k_cu_51430327_28234cuda3std6ranges3__45__cpo4swapE - _ZN39_INTERNAL_291321a4_4_k_cu_51430327_28234cuda3std3__45__cpo4cendE)
_ZN39_INTERNAL_291321a4_4_k_cu_51430327_28234cuda3std3__45__cpo4cendE:
	.zero		1
	.type		_ZN39_INTERNAL_291321a4_4_k_cu_51430327_28234cuda3std6ranges3__45__cpo4swapE,@object
	.size		_ZN39_INTERNAL_291321a4_4_k_cu_51430327_28234cuda3std6ranges3__45__cpo4swapE,(.L_8 - _ZN39_INTERNAL_291321a4_4_k_cu_51430327_28234cuda3std6ranges3__45__cpo4swapE)
_ZN39_INTERNAL_291321a4_4_k_cu_51430327_28234cuda3std6ranges3__45__cpo4swapE:
	.zero		1
.L_8:


//--------------------- .nv.constant0._ZN7cutlass13device_kernelINS_4gemm6kernel13GemmUniversalIN4cute5tupleIJiiiiEEENS1_10collective13CollectiveMmaINS1_34MainloopSm90TmaGmmaWarpSpecializedILi3ENS5_IJNS4_1CILi1EEESB_SB_EEENS1_35KernelTmaWarpSpecializedCooperativeEEENS5_IJNSA_ILi128EEESF_SF_EEENS_10bfloat16_tENS5_IJlSB_lEEESH_SI_NS4_8TiledMMAINS4_8MMA_AtomIJNS4_4SM904GMMA28MMA_64x128x16_F32BF16BF16_SSILNSM_5MajorE0ELSO_0ELNSM_7ScaleInE1ELSP_1EEEEEENS4_6LayoutINS5_IJNSA_ILi2EEESB_SB_EEENS5_IJSB_NSA_ILi0EEESV_EEEEENS5_IJNS4_10UnderscoreESY_SY_EEEEENS4_13SM90_TMA_LOADENS4_14ComposedLayoutINS4_7SwizzleILi3ELi4ELi3EEENS4_18smem_ptr_flag_bitsILi16EEENSS_INS5_IJNSA_ILi8EEENSA_ILi64EEEEEENS5_IJS18_SB_EEEEEEEvNS4_8identityES11_S1C_vS1D_EENS_8epilogue10collective6detail29Sm90TmaWarpSpecializedAdapterINS1G_15DefaultEpilogueISH_SI_SI_NS1F_6thread17LinearCombinationISH_Li1EffLNS1K_9ScaleType4KindE0ELNS_15FloatRoundStyleE2ESH_EENS1_15EpilogueDefaultEEEEEvvEEEEvNT_6ParamsE --------------------------
	.section	.nv.constant0._ZN7cutlass13device_kernelINS_4gemm6kernel13GemmUniversalIN4cute5tupleIJiiiiEEENS1_10collective13CollectiveMmaINS1_34MainloopSm90TmaGmmaWarpSpecializedILi3ENS5_IJNS4_1CILi1EEESB_SB_EEENS1_35KernelTmaWarpSpecializedCooperativeEEENS5_IJNSA_ILi128EEESF_SF_EEENS_10bfloat16_tENS5_IJlSB_lEEESH_SI_NS4_8TiledMMAINS4_8MMA_AtomIJNS4_4SM904GMMA28MMA_64x128x16_F32BF16BF16_SSILNSM_5MajorE0ELSO_0ELNSM_7ScaleInE1ELSP_1EEEEEENS4_6LayoutINS5_IJNSA_ILi2EEESB_SB_EEENS5_IJSB_NSA_ILi0EEESV_EEEEENS5_IJNS4_10UnderscoreESY_SY_EEEEENS4_13SM90_TMA_LOADENS4_14ComposedLayoutINS4_7SwizzleILi3ELi4ELi3EEENS4_18smem_ptr_flag_bitsILi16EEENSS_INS5_IJNSA_ILi8EEENSA_ILi64EEEEEENS5_IJS18_SB_EEEEEEEvNS4_8identityES11_S1C_vS1D_EENS_8epilogue10collective6detail29Sm90TmaWarpSpecializedAdapterINS1G_15DefaultEpilogueISH_SI_SI_NS1F_6thread17LinearCombinationISH_Li1EffLNS1K_9ScaleType4KindE0ELNS_15FloatRoundStyleE2ESH_EENS1_15EpilogueDefaultEEEEEvvEEEEvNT_6ParamsE,"a",@progbits
	.sectionflags	@""
	.align	4
.nv.constant0._ZN7cutlass13device_kernelINS_4gemm6kernel13GemmUniversalIN4cute5tupleIJiiiiEEENS1_10collective13CollectiveMmaINS1_34MainloopSm90TmaGmmaWarpSpecializedILi3ENS5_IJNS4_1CILi1EEESB_SB_EEENS1_35KernelTmaWarpSpecializedCooperativeEEENS5_IJNSA_ILi128EEESF_SF_EEENS_10bfloat16_tENS5_IJlSB_lEEESH_SI_NS4_8TiledMMAINS4_8MMA_AtomIJNS4_4SM904GMMA28MMA_64x128x16_F32BF16BF16_SSILNSM_5MajorE0ELSO_0ELNSM_7ScaleInE1ELSP_1EEEEEENS4_6LayoutINS5_IJNSA_ILi2EEESB_SB_EEENS5_IJSB_NSA_ILi0EEESV_EEEEENS5_IJNS4_10UnderscoreESY_SY_EEEEENS4_13SM90_TMA_LOADENS4_14ComposedLayoutINS4_7SwizzleILi3ELi4ELi3EEENS4_18smem_ptr_flag_bitsILi16EEENSS_INS5_IJNSA_ILi8EEENSA_ILi64EEEEEENS5_IJS18_SB_EEEEEEEvNS4_8identityES11_S1C_vS1D_EENS_8epilogue10collective6detail29Sm90TmaWarpSpecializedAdapterINS1G_15DefaultEpilogueISH_SI_SI_NS1F_6thread17LinearCombinationISH_Li1EffLNS1K_9ScaleType4KindE0ELNS_15FloatRoundStyleE2ESH_EENS1_15EpilogueDefaultEEEEEvvEEEEvNT_6ParamsE:
	.zero		1664


//--------------------- SYMBOLS --------------------------

	.type		.nv.reservedSmem.offset0,@object
	.size		.nv.reservedSmem.offset0,0x4
	.type		__assertfail,@function
